// auto-generated by cutlass_sweep.sparse_gemm — config: {"arch": "sm_100", "cluster_m": 1, "cluster_n": 1, "dtype": "bf16", "tile_k": 128, "tile_m": 128, "tile_n": 128}
#include "cutlass/cutlass.h"
#include "cutlass/gemm/collective/collective_builder.hpp"
#include "cutlass/gemm/device/gemm_universal_adapter.h"
#include "cutlass/gemm/kernel/gemm_universal.hpp"
#include "cutlass/epilogue/collective/collective_builder.hpp"

using Elem = cutlass::bfloat16_t;
using Acc  = float;
using TileShape    = cute::Shape<cute::_128, cute::_128, cute::_128>;
using ClusterShape = cute::Shape<cute::_1, cute::_1, cute::_1>;

using CollectiveEpilogue = typename cutlass::epilogue::collective::CollectiveBuilder<
    cutlass::arch::Sm100, cutlass::arch::OpClassSparseTensorOp,
    TileShape, ClusterShape,
    cutlass::epilogue::collective::EpilogueTileAuto,
    Acc, Acc,
    Acc, cutlass::layout::ColumnMajor, 128 / cutlass::sizeof_bits<Acc>::value,
    Acc, cutlass::layout::ColumnMajor, 128 / cutlass::sizeof_bits<Acc>::value,
    cutlass::epilogue::TmaWarpSpecialized1Sm
  >::CollectiveOp;

using CollectiveMainloop = typename cutlass::gemm::collective::CollectiveBuilder<
    cutlass::arch::Sm100, cutlass::arch::OpClassSparseTensorOp,
    Elem, cutlass::layout::RowMajor, 2 * 128 / cutlass::sizeof_bits<Elem>::value,
    Elem, cutlass::layout::ColumnMajor, 128 / cutlass::sizeof_bits<Elem>::value,
    Acc,
    TileShape, ClusterShape,
    cutlass::gemm::collective::StageCountAutoCarveoutEpi<CollectiveEpilogue>,
    cutlass::gemm::KernelSparseTmaWarpSpecialized1SmSm100
  >::CollectiveOp;

using GemmKernel = cutlass::gemm::kernel::GemmUniversal<
    cute::Shape<int,int,int,int>,
    CollectiveMainloop,
    CollectiveEpilogue
>;
using Gemm = cutlass::gemm::device::GemmUniversalAdapter<GemmKernel>;

auto* _anchor = &cutlass::device_kernel<GemmKernel>;


// ===== COMPILED SASS (sm_100a) =====

	.target	sm_100a

	.elftype	@"ET_EXEC"


//--------------------- .note.nv.tkinfo           --------------------------
	.section	.note.nv.tkinfo,"",@"SHT_NOTE"
	.sectionflags	@"SHF_NOTE_NV_TKINFO"
	.tkinfo
        /*0018*/ 	.word	0x00000002
        /*0030*/ 	.string	""
        /*0030*/ 	.string	"ptxas"
        /*0030*/ 	.string	"Cuda compilation tools, release 13.0, V13.0.88"
        /*0030*/ 	.string	"Build cuda_13.0.r13.0/compiler.36424714_0"
        /*0030*/ 	.string	"-arch sm_100a -m 64 "



//--------------------- .note.nv.cuinfo           --------------------------
	.section	.note.nv.cuinfo,"",@"SHT_NOTE"
	.sectionflags	@"SHF_NOTE_NV_CUINFO"
        /*0018*/ 	.short	0x0002
        /*001a*/ 	.short	0x0064
        /*001c*/ 	.short	0x0082
	.zero		2


//--------------------- .nv.info                  --------------------------
	.section	.nv.info,"",@"SHT_CUDA_INFO"
	.align	4


	//----- nvinfo : EIATTR_REGCOUNT
	.align		4
        /*0000*/ 	.byte	0x04, 0x2f
        /*0002*/ 	.short	(.L_19 - .L_18)
	.align		4
.L_18:
        /*0004*/ 	.word	index@(_ZN7cutlass13device_kernelINS_4gemm6kernel13GemmUniversalIN4cute5tupleIJiiiiEEENS1_10collective13CollectiveMmaINS1_41MainloopSm100TmaUmmaWarpSpecializedSparseILi3ELi2ELi2ENS5_IJNS4_1CILi1EEESB_SB_EEEEENS5_IJNSA_ILi128EEESE_SE_EEENS_10bfloat16_tENS5_IJNS4_6LayoutINS5_IJiNS5_IJNSA_ILi2EEEiEEEiEEENS5_IJlNS5_IJSB_SI_EEElEEEEENSH_INS5_IJNS5_IJNS5_IJNSA_ILi8EEESI_SO_EEEiEEENS5_IJNS5_IJNSA_ILi16EEESI_NSA_ILi4EEEEEEiEEEiEEENS5_IJNS5_IJNS5_IJSE_SR_NSA_ILi2048EEEEEENSA_ILi16384EEEEEENS5_IJNS5_IJSB_NSA_ILi1024EEENSA_ILi32EEEEEElEEElEEEEEEEESG_NS5_IJlSB_lEEENS4_8TiledMMAINS4_8MMA_AtomIJNS4_27SM100_MMA_F16BF16_SS_SPARSEISG_SG_fLi128ELi128ELNS4_4UMMA5MajorE0ELS1C_0ELNS1B_7ScaleInE0ELS1D_0EEEEEENSH_ISC_NS5_IJNSA_ILi0EEES1G_S1G_EEEEENS5_IJNS4_10UnderscoreES1J_S1J_EEEEENS4_13SM90_TMA_LOADENS4_14ComposedLayoutINS4_7SwizzleILi3ELi4ELi3EEENS4_25smem_sparse_ptr_flag_bitsILi2ELi16EEENSH_INS5_IJNS5_IJSB_SO_EEENS5_IJSI_NSA_ILi64EEEEEEEEENS5_IJNS5_IJS1G_SE_EEESL_EEEEEEEvNS4_8identityES1M_NS1N_IS1P_NS4_18smem_ptr_flag_bitsILi16EEENSH_INS5_IJSO_S1T_EEENS5_IJS1T_SB_EEEEEEEvS20_EENS_8epilogue10collective18CollectiveEpilogueINS28_23Sm100TmaWarpSpecializedILi4ELi2ELi32ELb1ELb0EEEJSF_NS5_IJNSH_ISE_SB_EENSH_IS11_SB_EEEEEfNS5_IJSB_llEEEfS2G_NS28_6fusion15FusionCallbacksIS2C_NS2H_17LinearCombinationIffffLNS_15FloatRoundStyleE2EEESF_S2F_JEEENS4_5SM1004TMEM4LOAD26SM100_TMEM_LOAD_32dp32b32xES1M_NS1N_INS1O_ILi2ELi5ELi2EEENS21_ILi32EEENSH_INS5_IJS11_SS_EEENS5_IJSB_S11_EEEEEEENS4_39AutoVectorizingCopyWithAssumedAlignmentILi128EEENS4_14SM90_TMA_STOREES2W_S2Y_S2Y_EEEvvEEEEvNT_6ParamsE)
        /*0008*/ 	.word	0x00000075


	//----- nvinfo : EIATTR_FRAME_SIZE
	.align		4
.L_19:
        /*000c*/ 	.byte	0x04, 0x11
        /*000e*/ 	.short	(.L_21 - .L_20)
	.align		4
.L_20:
        /*0010*/ 	.word	index@($__internal_2_$__cuda_sm10x_tcgen05_guardrail_trap_unallocated_columns_being_dealloced)
        /*0014*/ 	.word	0x00000000


	//----- nvinfo : EIATTR_FRAME_SIZE
	.align		4
.L_21:
        /*0018*/ 	.byte	0x04, 0x11
        /*001a*/ 	.short	(.L_23 - .L_22)
	.align		4
.L_22:
        /*001c*/ 	.word	index@($__internal_1_$__cuda_sm10x_tcgen05_guardrail_trap_phase_invalid_during_alloc)
        /*0020*/ 	.word	0x00000000


	//----- nvinfo : EIATTR_FRAME_SIZE
	.align		4
.L_23:
        /*0024*/ 	.byte	0x04, 0x11
        /*0026*/ 	.short	(.L_25 - .L_24)
	.align		4
.L_24:
        /*0028*/ 	.word	index@($__internal_0_$__cuda_sm10x_tcgen05_guardrail_trap_col_being_dealloced_not_returned_by_alloc)
        /*002c*/ 	.word	0x00000000


	//----- nvinfo : EIATTR_FRAME_SIZE
	.align		4
.L_25:
        /*0030*/ 	.byte	0x04, 0x11
        /*0032*/ 	.short	(.L_27 - .L_26)
	.align		4
.L_26:
        /*0034*/ 	.word	index@(_ZN7cutlass13device_kernelINS_4gemm6kernel13GemmUniversalIN4cute5tupleIJiiiiEEENS1_10collective13CollectiveMmaINS1_41MainloopSm100TmaUmmaWarpSpecializedSparseILi3ELi2ELi2ENS5_IJNS4_1CILi1EEESB_SB_EEEEENS5_IJNSA_ILi128EEESE_SE_EEENS_10bfloat16_tENS5_IJNS4_6LayoutINS5_IJiNS5_IJNSA_ILi2EEEiEEEiEEENS5_IJlNS5_IJSB_SI_EEElEEEEENSH_INS5_IJNS5_IJNS5_IJNSA_ILi8EEESI_SO_EEEiEEENS5_IJNS5_IJNSA_ILi16EEESI_NSA_ILi4EEEEEEiEEEiEEENS5_IJNS5_IJNS5_IJSE_SR_NSA_ILi2048EEEEEENSA_ILi16384EEEEEENS5_IJNS5_IJSB_NSA_ILi1024EEENSA_ILi32EEEEEElEEElEEEEEEEESG_NS5_IJlSB_lEEENS4_8TiledMMAINS4_8MMA_AtomIJNS4_27SM100_MMA_F16BF16_SS_SPARSEISG_SG_fLi128ELi128ELNS4_4UMMA5MajorE0ELS1C_0ELNS1B_7ScaleInE0ELS1D_0EEEEEENSH_ISC_NS5_IJNSA_ILi0EEES1G_S1G_EEEEENS5_IJNS4_10UnderscoreES1J_S1J_EEEEENS4_13SM90_TMA_LOADENS4_14ComposedLayoutINS4_7SwizzleILi3ELi4ELi3EEENS4_25smem_sparse_ptr_flag_bitsILi2ELi16EEENSH_INS5_IJNS5_IJSB_SO_EEENS5_IJSI_NSA_ILi64EEEEEEEEENS5_IJNS5_IJS1G_SE_EEESL_EEEEEEEvNS4_8identityES1M_NS1N_IS1P_NS4_18smem_ptr_flag_bitsILi16EEENSH_INS5_IJSO_S1T_EEENS5_IJS1T_SB_EEEEEEEvS20_EENS_8epilogue10collective18CollectiveEpilogueINS28_23Sm100TmaWarpSpecializedILi4ELi2ELi32ELb1ELb0EEEJSF_NS5_IJNSH_ISE_SB_EENSH_IS11_SB_EEEEEfNS5_IJSB_llEEEfS2G_NS28_6fusion15FusionCallbacksIS2C_NS2H_17LinearCombinationIffffLNS_15FloatRoundStyleE2EEESF_S2F_JEEENS4_5SM1004TMEM4LOAD26SM100_TMEM_LOAD_32dp32b32xES1M_NS1N_INS1O_ILi2ELi5ELi2EEENS21_ILi32EEENSH_INS5_IJS11_SS_EEENS5_IJSB_S11_EEEEEEENS4_39AutoVectorizingCopyWithAssumedAlignmentILi128EEENS4_14SM90_TMA_STOREES2W_S2Y_S2Y_EEEvvEEEEvNT_6ParamsE)
        /*0038*/ 	.word	0x00000000


	//----- nvinfo : EIATTR_MIN_STACK_SIZE
	.align		4
.L_27:
        /*003c*/ 	.byte	0x04, 0x12
        /*003e*/ 	.short	(.L_29 - .L_28)
	.align		4
.L_28:
        /*0040*/ 	.word	index@(_ZN7cutlass13device_kernelINS_4gemm6kernel13GemmUniversalIN4cute5tupleIJiiiiEEENS1_10collective13CollectiveMmaINS1_41MainloopSm100TmaUmmaWarpSpecializedSparseILi3ELi2ELi2ENS5_IJNS4_1CILi1EEESB_SB_EEEEENS5_IJNSA_ILi128EEESE_SE_EEENS_10bfloat16_tENS5_IJNS4_6LayoutINS5_IJiNS5_IJNSA_ILi2EEEiEEEiEEENS5_IJlNS5_IJSB_SI_EEElEEEEENSH_INS5_IJNS5_IJNS5_IJNSA_ILi8EEESI_SO_EEEiEEENS5_IJNS5_IJNSA_ILi16EEESI_NSA_ILi4EEEEEEiEEEiEEENS5_IJNS5_IJNS5_IJSE_SR_NSA_ILi2048EEEEEENSA_ILi16384EEEEEENS5_IJNS5_IJSB_NSA_ILi1024EEENSA_ILi32EEEEEElEEElEEEEEEEESG_NS5_IJlSB_lEEENS4_8TiledMMAINS4_8MMA_AtomIJNS4_27SM100_MMA_F16BF16_SS_SPARSEISG_SG_fLi128ELi128ELNS4_4UMMA5MajorE0ELS1C_0ELNS1B_7ScaleInE0ELS1D_0EEEEEENSH_ISC_NS5_IJNSA_ILi0EEES1G_S1G_EEEEENS5_IJNS4_10UnderscoreES1J_S1J_EEEEENS4_13SM90_TMA_LOADENS4_14ComposedLayoutINS4_7SwizzleILi3ELi4ELi3EEENS4_25smem_sparse_ptr_flag_bitsILi2ELi16EEENSH_INS5_IJNS5_IJSB_SO_EEENS5_IJSI_NSA_ILi64EEEEEEEEENS5_IJNS5_IJS1G_SE_EEESL_EEEEEEEvNS4_8identityES1M_NS1N_IS1P_NS4_18smem_ptr_flag_bitsILi16EEENSH_INS5_IJSO_S1T_EEENS5_IJS1T_SB_EEEEEEEvS20_EENS_8epilogue10collective18CollectiveEpilogueINS28_23Sm100TmaWarpSpecializedILi4ELi2ELi32ELb1ELb0EEEJSF_NS5_IJNSH_ISE_SB_EENSH_IS11_SB_EEEEEfNS5_IJSB_llEEEfS2G_NS28_6fusion15FusionCallbacksIS2C_NS2H_17LinearCombinationIffffLNS_15FloatRoundStyleE2EEESF_S2F_JEEENS4_5SM1004TMEM4LOAD26SM100_TMEM_LOAD_32dp32b32xES1M_NS1N_INS1O_ILi2ELi5ELi2EEENS21_ILi32EEENSH_INS5_IJS11_SS_EEENS5_IJSB_S11_EEEEEEENS4_39AutoVectorizingCopyWithAssumedAlignmentILi128EEENS4_14SM90_TMA_STOREES2W_S2Y_S2Y_EEEvvEEEEvNT_6ParamsE)
        /*0044*/ 	.word	0x00000000
.L_29:


//--------------------- .nv.compat                --------------------------
	.section	.nv.compat,"",@"SHT_CUDA_COMPAT_INFO"
	.align	4
        /*0000*/ 	.byte	0x02, 0x09, 0x01, 0x00, 0x02, 0x02, 0x02, 0x00, 0x02, 0x05, 0x05, 0x00, 0x03, 0x07, 0x01, 0x01
        /*0010*/ 	.byte	0x02, 0x03, 0x01, 0x00, 0x02, 0x06, 0x01, 0x00, 0x04, 0x0b, 0x08, 0x00, 0x09, 0x00, 0x00, 0x00
        /*0020*/ 	.byte	0x00, 0x00, 0x00, 0x00


//--------------------- .nv.info._ZN7cutlass13device_kernelINS_4gemm6kernel13GemmUniversalIN4cute5tupleIJiiiiEEENS1_10collective13CollectiveMmaINS1_41MainloopSm100TmaUmmaWarpSpecializedSparseILi3ELi2ELi2ENS5_IJNS4_1CILi1EEESB_SB_EEEEENS5_IJNSA_ILi128EEESE_SE_EEENS_10bfloat16_tENS5_IJNS4_6LayoutINS5_IJiNS5_IJNSA_ILi2EEEiEEEiEEENS5_IJlNS5_IJSB_SI_EEElEEEEENSH_INS5_IJNS5_IJNS5_IJNSA_ILi8EEESI_SO_EEEiEEENS5_IJNS5_IJNSA_ILi16EEESI_NSA_ILi4EEEEEEiEEEiEEENS5_IJNS5_IJNS5_IJSE_SR_NSA_ILi2048EEEEEENSA_ILi16384EEEEEENS5_IJNS5_IJSB_NSA_ILi1024EEENSA_ILi32EEEEEElEEElEEEEEEEESG_NS5_IJlSB_lEEENS4_8TiledMMAINS4_8MMA_AtomIJNS4_27SM100_MMA_F16BF16_SS_SPARSEISG_SG_fLi128ELi128ELNS4_4UMMA5MajorE0ELS1C_0ELNS1B_7ScaleInE0ELS1D_0EEEEEENSH_ISC_NS5_IJNSA_ILi0EEES1G_S1G_EEEEENS5_IJNS4_10UnderscoreES1J_S1J_EEEEENS4_13SM90_TMA_LOADENS4_14ComposedLayoutINS4_7SwizzleILi3ELi4ELi3EEENS4_25smem_sparse_ptr_flag_bitsILi2ELi16EEENSH_INS5_IJNS5_IJSB_SO_EEENS5_IJSI_NSA_ILi64EEEEEEEEENS5_IJNS5_IJS1G_SE_EEESL_EEEEEEEvNS4_8identityES1M_NS1N_IS1P_NS4_18smem_ptr_flag_bitsILi16EEENSH_INS5_IJSO_S1T_EEENS5_IJS1T_SB_EEEEEEEvS20_EENS_8epilogue10collective18CollectiveEpilogueINS28_23Sm100TmaWarpSpecializedILi4ELi2ELi32ELb1ELb0EEEJSF_NS5_IJNSH_ISE_SB_EENSH_IS11_SB_EEEEEfNS5_IJSB_llEEEfS2G_NS28_6fusion15FusionCallbacksIS2C_NS2H_17LinearCombinationIffffLNS_15FloatRoundStyleE2EEESF_S2F_JEEENS4_5SM1004TMEM4LOAD26SM100_TMEM_LOAD_32dp32b32xES1M_NS1N_INS1O_ILi2ELi5ELi2EEENS21_ILi32EEENSH_INS5_IJS11_SS_EEENS5_IJSB_S11_EEEEEEENS4_39AutoVectorizingCopyWithAssumedAlignmentILi128EEENS4_14SM90_TMA_STOREES2W_S2Y_S2Y_EEEvvEEEEvNT_6ParamsE --------------------------
	.section	.nv.info._ZN7cutlass13device_kernelINS_4gemm6kernel13GemmUniversalIN4cute5tupleIJiiiiEEENS1_10collective13CollectiveMmaINS1_41MainloopSm100TmaUmmaWarpSpecializedSparseILi3ELi2ELi2ENS5_IJNS4_1CILi1EEESB_SB_EEEEENS5_IJNSA_ILi128EEESE_SE_EEENS_10bfloat16_tENS5_IJNS4_6LayoutINS5_IJiNS5_IJNSA_ILi2EEEiEEEiEEENS5_IJlNS5_IJSB_SI_EEElEEEEENSH_INS5_IJNS5_IJNS5_IJNSA_ILi8EEESI_SO_EEEiEEENS5_IJNS5_IJNSA_ILi16EEESI_NSA_ILi4EEEEEEiEEEiEEENS5_IJNS5_IJNS5_IJSE_SR_NSA_ILi2048EEEEEENSA_ILi16384EEEEEENS5_IJNS5_IJSB_NSA_ILi1024EEENSA_ILi32EEEEEElEEElEEEEEEEESG_NS5_IJlSB_lEEENS4_8TiledMMAINS4_8MMA_AtomIJNS4_27SM100_MMA_F16BF16_SS_SPARSEISG_SG_fLi128ELi128ELNS4_4UMMA5MajorE0ELS1C_0ELNS1B_7ScaleInE0ELS1D_0EEEEEENSH_ISC_NS5_IJNSA_ILi0EEES1G_S1G_EEEEENS5_IJNS4_10UnderscoreES1J_S1J_EEEEENS4_13SM90_TMA_LOADENS4_14ComposedLayoutINS4_7SwizzleILi3ELi4ELi3EEENS4_25smem_sparse_ptr_flag_bitsILi2ELi16EEENSH_INS5_IJNS5_IJSB_SO_EEENS5_IJSI_NSA_ILi64EEEEEEEEENS5_IJNS5_IJS1G_SE_EEESL_EEEEEEEvNS4_8identityES1M_NS1N_IS1P_NS4_18smem_ptr_flag_bitsILi16EEENSH_INS5_IJSO_S1T_EEENS5_IJS1T_SB_EEEEEEEvS20_EENS_8epilogue10collective18CollectiveEpilogueINS28_23Sm100TmaWarpSpecializedILi4ELi2ELi32ELb1ELb0EEEJSF_NS5_IJNSH_ISE_SB_EENSH_IS11_SB_EEEEEfNS5_IJSB_llEEEfS2G_NS28_6fusion15FusionCallbacksIS2C_NS2H_17LinearCombinationIffffLNS_15FloatRoundStyleE2EEESF_S2F_JEEENS4_5SM1004TMEM4LOAD26SM100_TMEM_LOAD_32dp32b32xES1M_NS1N_INS1O_ILi2ELi5ELi2EEENS21_ILi32EEENSH_INS5_IJS11_SS_EEENS5_IJSB_S11_EEEEEEENS4_39AutoVectorizingCopyWithAssumedAlignmentILi128EEENS4_14SM90_TMA_STOREES2W_S2Y_S2Y_EEEvvEEEEvNT_6ParamsE,"",@"SHT_CUDA_INFO"
	.sectionflags	@""
	.align	4


	//----- nvinfo : EIATTR_CUDA_API_VERSION
	.align		4
        /*0000*/ 	.byte	0x04, 0x37
        /*0002*/ 	.short	(.L_31 - .L_30)
.L_30:
        /*0004*/ 	.word	0x00000082


	//----- nvinfo : EIATTR_KPARAM_INFO
	.align		4
.L_31:
        /*0008*/ 	.byte	0x04, 0x17
        /*000a*/ 	.short	(.L_33 - .L_32)
.L_32:
        /*000c*/ 	.word	0x00000000
        /*0010*/ 	.short	0x0000
        /*0012*/ 	.short	0x0000
        /*0014*/ 	.byte	0x00, 0xf0, 0x01, 0x28


	//----- nvinfo : EIATTR_AT_ENTRY_FRAGMENTS
	.align		4
.L_33:
        /*0018*/ 	.byte	0x04, 0x4f
        /*001a*/ 	.short	(.L_35 - .L_34)


	//   ....[0]....
.L_34:
        /*001c*/ 	.word	0x00000006


	//----- nvinfo : EIATTR_RESERVED_SMEM_USED
	.align		4
.L_35:
        /*0020*/ 	.byte	0x01, 0x41
	.zero		2


	//----- nvinfo : EIATTR_SPARSE_MMA_MASK
	.align		4
        /*0024*/ 	.byte	0x03, 0x50
        /*0026*/ 	.short	0x0040


	//----- nvinfo : EIATTR_TCGEN05_1CTA_USED
	.align		4
        /*0028*/ 	.byte	0x01, 0x51
	.zero		2


	//----- nvinfo : EIATTR_MAXREG_COUNT
	.align		4
        /*002c*/ 	.byte	0x03, 0x1b
        /*002e*/ 	.short	0x00ff


	//----- nvinfo : EIATTR_NUM_BARRIERS
	.align		4
        /*0030*/ 	.byte	0x02, 0x4c
        /*0032*/ 	.byte	0x07
	.zero		1


	//----- nvinfo : EIATTR_EXTERNS
	.align		4
        /*0034*/ 	.byte	0x04, 0x0f
        /*0036*/ 	.short	(.L_37 - .L_36)


	//   ....[0]....
	.align		4
.L_36:
        /*0038*/ 	.word	index@(__assertfail)


	//----- nvinfo : EIATTR_MERCURY_ISA_VERSION
	.align		4
.L_37:
        /*003c*/ 	.byte	0x03, 0x5f
        /*003e*/ 	.short	0x0101


	//----- nvinfo : EIATTR_INT_WARP_WIDE_INSTR_OFFSETS
	.align		4
        /*0040*/ 	.byte	0x04, 0x31
        /*0042*/ 	.short	(.L_39 - .L_38)


	//   ....[0]....
.L_38:
        /*0044*/ 	.word	0x00001ae0


	//   ....[1]....
        /*0048*/ 	.word	0x000034a0


	//   ....[2]....
        /*004c*/ 	.word	0x000034c0


	//   ....[3]....
        /*0050*/ 	.word	0x000034f0


	//   ....[4]....
        /*0054*/ 	.word	0x00003df0


	//   ....[5]....
        /*0058*/ 	.word	0x00003e10


	//   ....[6]....
        /*005c*/ 	.word	0x00003eb0


	//   ....[7]....
        /*0060*/ 	.word	0x00003f50


	//   ....[8]....
        /*0064*/ 	.word	0x00004010


	//   ....[9]....
        /*0068*/ 	.word	0x00004090


	//   ....[10]....
        /*006c*/ 	.word	0x000040b0


	//   ....[11]....
        /*0070*/ 	.word	0x00004180


	//   ....[12]....
        /*0074*/ 	.word	0x00004210


	//   ....[13]....
        /*0078*/ 	.word	0x000042d0


	//   ....[14]....
        /*007c*/ 	.word	0x00004360


	//   ....[15]....
        /*0080*/ 	.word	0x00004380


	//   ....[16]....
        /*0084*/ 	.word	0x000044b0


	//   ....[17]....
        /*0088*/ 	.word	0x00004510


	//   ....[18]....
        /*008c*/ 	.word	0x000045c0


	//   ....[19]....
        /*0090*/ 	.word	0x00004710


	//   ....[20]....
        /*0094*/ 	.word	0x00004770


	//   ....[21]....
        /*0098*/ 	.word	0x00004790


	//   ....[22]....
        /*009c*/ 	.word	0x000047b0


	//   ....[23]....
        /*00a0*/ 	.word	0x000049a0


	//----- nvinfo : EIATTR_COOP_GROUP_MASK_REGIDS
	.align		4
.L_39:
        /*00a4*/ 	.byte	0x04, 0x29
        /*00a6*/ 	.short	(.L_41 - .L_40)


	//   ....[0]....
.L_40:
        /*00a8*/ 	.word	0xffffffff


	//   ....[1]....
        /*00ac*/ 	.word	0xffffffff


	//   ....[2]....
        /*00b0*/ 	.word	0xffffffff


	//   ....[3]....
        /*00b4*/ 	.word	0xffffffff


	//   ....[4]....
        /*00b8*/ 	.word	0xffffffff


	//   ....[5]....
        /*00bc*/ 	.word	0xffffffff


	//   ....[6]....
        /*00c0*/ 	.word	0xffffffff


	//   ....[7]....
        /*00c4*/ 	.word	0xffffffff


	//   ....[8]....
        /*00c8*/ 	.word	0xffffffff


	//   ....[9]....
        /*00cc*/ 	.word	0xffffffff


	//   ....[10]....
        /*00d0*/ 	.word	0xffffffff


	//   ....[11]....
        /*00d4*/ 	.word	0xffffffff


	//   ....[12]....
        /*00d8*/ 	.word	0xffffffff


	//----- nvinfo : EIATTR_COOP_GROUP_INSTR_OFFSETS
	.align		4
.L_41:
        /*00dc*/ 	.byte	0x04, 0x28
        /*00de*/ 	.short	(.L_43 - .L_42)


	//   ....[0]....
.L_42:
        /*00e0*/ 	.word	0x00000090


	//   ....[1]....
        /*00e4*/ 	.word	0x00000500


	//   ....[2]....
        /*00e8*/ 	.word	0x00000640


	//   ....[3]....
        /*00ec*/ 	.word	0x000007e0


	//   ....[4]....
        /*00f0*/ 	.word	0x000008e0


	//   ....[5]....
        /*00f4*/ 	.word	0x00000a50


	//   ....[6]....
        /*00f8*/ 	.word	0x00000bb0


	//   ....[7]....
        /*00fc*/ 	.word	0x000019d0


	//   ....[8]....
        /*0100*/ 	.word	0x00002720


	//   ....[9]....
        /*0104*/ 	.word	0x00002930


	//   ....[10]....
        /*0108*/ 	.word	0x00002960


	//   ....[11]....
        /*010c*/ 	.word	0x00003380


	//   ....[12]....
        /*0110*/ 	.word	0x000035b0


	//----- nvinfo : EIATTR_VRC_CTA_INIT_COUNT
	.align		4
.L_43:
        /*0114*/ 	.byte	0x02, 0x4a
        /*0116*/ 	.byte	0x80
	.zero		1


	//----- nvinfo : EIATTR_SYSCALL_OFFSETS
	.align		4
        /*0118*/ 	.byte	0x04, 0x46
        /*011a*/ 	.short	(.L_45 - .L_44)


	//   ....[0]....
.L_44:
        /*011c*/ 	.word	0x00005430


	//   ....[1]....
        /*0120*/ 	.word	0x00005520


	//   ....[2]....
        /*0124*/ 	.word	0x00005f70


	//   ....[3]....
        /*0128*/ 	.word	0x00006d60


	//   ....[4]....
        /*012c*/ 	.word	0x00007b30


	//   ....[5]....
        /*0130*/ 	.word	0x000088f0


	//----- nvinfo : EIATTR_MBARRIER_INSTR_OFFSETS
	.align		4
.L_45:
        /*0134*/ 	.byte	0x04, 0x39
        /*0136*/ 	.short	(.L_47 - .L_46)


	//   ....[0]....
.L_46:
        /*0138*/ 	.word	0x000005d0
        /*013c*/ 	.word	0x000000ff
        /*0140*/ 	.word	0x00000000
        /*0144*/ 	.short	0x0100
        /*0146*/ 	.byte	0x05
	.zero		1


	//   ....[1]....
        /*0148*/ 	.word	0x000005e0
        /*014c*/ 	.word	0x000000ff
        /*0150*/ 	.word	0x00000018
        /*0154*/ 	.short	0x0100
        /*0156*/ 	.byte	0x05
	.zero		1


	//   ....[2]....
        /*0158*/ 	.word	0x000005f0
        /*015c*/ 	.word	0x000000ff
        /*0160*/ 	.word	0x00000008
        /*0164*/ 	.short	0x0100
        /*0166*/ 	.byte	0x05
	.zero		1


	//   ....[3]....
        /*0168*/ 	.word	0x00000600
        /*016c*/ 	.word	0x000000ff
        /*0170*/ 	.word	0x00000020
        /*0174*/ 	.short	0x0100
        /*0176*/ 	.byte	0x05
	.zero		1


	//   ....[4]....
        /*0178*/ 	.word	0x00000610
        /*017c*/ 	.word	0x000000ff
        /*0180*/ 	.word	0x00000010
        /*0184*/ 	.short	0x0100
        /*0186*/ 	.byte	0x05
	.zero		1


	//   ....[5]....
        /*0188*/ 	.word	0x00000620
        /*018c*/ 	.word	0x000000ff
        /*0190*/ 	.word	0x00000028
        /*0194*/ 	.short	0x0100
        /*0196*/ 	.byte	0x05
	.zero		1


	//   ....[6]....
        /*0198*/ 	.word	0x00000750
        /*019c*/ 	.word	0x000000ff
        /*01a0*/ 	.word	0x00000030
        /*01a4*/ 	.short	0x0100
        /*01a6*/ 	.byte	0x06
	.zero		1


	//   ....[7]....
        /*01a8*/ 	.word	0x00000760
        /*01ac*/ 	.word	0x000000ff
        /*01b0*/ 	.word	0x00000050
        /*01b4*/ 	.short	0x0100
        /*01b6*/ 	.byte	0x06
	.zero		1


	//   ....[8]....
        /*01b8*/ 	.word	0x00000770
        /*01bc*/ 	.word	0x000000ff
        /*01c0*/ 	.word	0x00000038
        /*01c4*/ 	.short	0x0100
        /*01c6*/ 	.byte	0x06
	.zero		1


	//   ....[9]....
        /*01c8*/ 	.word	0x00000780
        /*01cc*/ 	.word	0x000000ff
        /*01d0*/ 	.word	0x00000058
        /*01d4*/ 	.short	0x0100
        /*01d6*/ 	.byte	0x06
	.zero		1


	//   ....[10]....
        /*01d8*/ 	.word	0x00000790
        /*01dc*/ 	.word	0x000000ff
        /*01e0*/ 	.word	0x00000040
        /*01e4*/ 	.short	0x0100
        /*01e6*/ 	.byte	0x06
	.zero		1


	//   ....[11]....
        /*01e8*/ 	.word	0x000007a0
        /*01ec*/ 	.word	0x000000ff
        /*01f0*/ 	.word	0x00000060
        /*01f4*/ 	.short	0x0100
        /*01f6*/ 	.byte	0x06
	.zero		1


	//   ....[12]....
        /*01f8*/ 	.word	0x000007b0
        /*01fc*/ 	.word	0x000000ff
        /*0200*/ 	.word	0x00000048
        /*0204*/ 	.short	0x0100
        /*0206*/ 	.byte	0x06
	.zero		1


	//   ....[13]....
        /*0208*/ 	.word	0x000007c0
        /*020c*/ 	.word	0x000000ff
        /*0210*/ 	.word	0x00000068
        /*0214*/ 	.short	0x0100
        /*0216*/ 	.byte	0x06
	.zero		1


	//   ....[14]....
        /*0218*/ 	.word	0x000008b0
        /*021c*/ 	.word	0x000000ff
        /*0220*/ 	.word	0x00000070
        /*0224*/ 	.short	0x0100
        /*0226*/ 	.byte	0x05
	.zero		1


	//   ....[15]....
        /*0228*/ 	.word	0x000008c0
        /*022c*/ 	.word	0x000000ff
        /*0230*/ 	.word	0x00000078
        /*0234*/ 	.short	0x0100
        /*0236*/ 	.byte	0x05
	.zero		1


	//   ....[16]....
        /*0238*/ 	.word	0x00000a00
        /*023c*/ 	.word	0x000000ff
        /*0240*/ 	.word	0x00000080
        /*0244*/ 	.short	0x0100
        /*0246*/ 	.byte	0x05
	.zero		1


	//   ....[17]....
        /*0248*/ 	.word	0x00000a10
        /*024c*/ 	.word	0x000000ff
        /*0250*/ 	.word	0x00000090
        /*0254*/ 	.short	0x0100
        /*0256*/ 	.byte	0x05
	.zero		1


	//   ....[18]....
        /*0258*/ 	.word	0x00000a20
        /*025c*/ 	.word	0x000000ff
        /*0260*/ 	.word	0x00000088
        /*0264*/ 	.short	0x0100
        /*0266*/ 	.byte	0x05
	.zero		1


	//   ....[19]....
        /*0268*/ 	.word	0x00000a30
        /*026c*/ 	.word	0x000000ff
        /*0270*/ 	.word	0x00000098
        /*0274*/ 	.short	0x0100
        /*0276*/ 	.byte	0x05
	.zero		1


	//   ....[20]....
        /*0278*/ 	.word	0x00000b60
        /*027c*/ 	.word	0x000000ff
        /*0280*/ 	.word	0x000000a0
        /*0284*/ 	.short	0x0100
        /*0286*/ 	.byte	0x06
	.zero		1


	//   ....[21]....
        /*0288*/ 	.word	0x00000b70
        /*028c*/ 	.word	0x000000ff
        /*0290*/ 	.word	0x000000b0
        /*0294*/ 	.short	0x0100
        /*0296*/ 	.byte	0x06
	.zero		1


	//   ....[22]....
        /*0298*/ 	.word	0x00000b80
        /*029c*/ 	.word	0x000000ff
        /*02a0*/ 	.word	0x000000a8
        /*02a4*/ 	.short	0x0100
        /*02a6*/ 	.byte	0x06
	.zero		1


	//   ....[23]....
        /*02a8*/ 	.word	0x00000b90
        /*02ac*/ 	.word	0x000000ff
        /*02b0*/ 	.word	0x000000b8
        /*02b4*/ 	.short	0x0100
        /*02b6*/ 	.byte	0x06
	.zero		1


	//   ....[24]....
        /*02b8*/ 	.word	0x00000c90
        /*02bc*/ 	.word	0x000000ff
        /*02c0*/ 	.word	0x000000c0
        /*02c4*/ 	.short	0x0100
        /*02c6*/ 	.byte	0x05
	.zero		1


	//   ....[25]....
        /*02c8*/ 	.word	0x00000ca0
        /*02cc*/ 	.word	0x000000ff
        /*02d0*/ 	.word	0x000000d0
        /*02d4*/ 	.short	0x0100
        /*02d6*/ 	.byte	0x05
	.zero		1


	//   ....[26]....
        /*02d8*/ 	.word	0x00000cb0
        /*02dc*/ 	.word	0x000000ff
        /*02e0*/ 	.word	0x000000c8
        /*02e4*/ 	.short	0x0100
        /*02e6*/ 	.byte	0x05
	.zero		1


	//   ....[27]....
        /*02e8*/ 	.word	0x00000cc0
        /*02ec*/ 	.word	0x000000ff
        /*02f0*/ 	.word	0x000000d8
        /*02f4*/ 	.short	0x0100
        /*02f6*/ 	.byte	0x05
	.zero		1


	//   ....[28]....
        /*02f8*/ 	.word	0x00001560
        /*02fc*/ 	.word	0x00000004
        /*0300*/ 	.word	0x000000d0
        /*0304*/ 	.short	0x010a
        /*0306*/ 	.byte	0xff
	.zero		1


	//   ....[29]....
        /*0308*/ 	.word	0x00001580
        /*030c*/ 	.word	0x00000004
        /*0310*/ 	.word	0x000000c0
        /*0314*/ 	.short	0x0101
        /*0316*/ 	.byte	0xff
	.zero		1


	//   ....[30]....
        /*0318*/ 	.word	0x00001600
        /*031c*/ 	.word	0x000000ff
        /*0320*/ 	.word	0x00000018
        /*0324*/ 	.short	0x010a
        /*0326*/ 	.byte	0x08
	.zero		1


	//   ....[31]....
        /*0328*/ 	.word	0x00001740
        /*032c*/ 	.word	0x000000ff
        /*0330*/ 	.word	0x00000018
        /*0334*/ 	.short	0x010a
        /*0336*/ 	.byte	0x21
	.zero		1


	//   ....[32]....
        /*0338*/ 	.word	0x00001850
        /*033c*/ 	.word	0x000000ff
        /*0340*/ 	.word	0x00000018
        /*0344*/ 	.short	0x010a
        /*0346*/ 	.byte	0x08
	.zero		1


	//   ....[33]....
        /*0348*/ 	.word	0x000019b0
        /*034c*/ 	.word	0x000000ff
        /*0350*/ 	.word	0x00000078
        /*0354*/ 	.short	0x0101
        /*0356*/ 	.byte	0x05
	.zero		1


	//   ....[34]....
        /*0358*/ 	.word	0x000019e0
        /*035c*/ 	.word	0x00000008
        /*0360*/ 	.word	0x00000080
        /*0364*/ 	.short	0x010a
        /*0366*/ 	.byte	0xff
	.zero		1


	//   ....[35]....
        /*0368*/ 	.word	0x00001ab0
        /*036c*/ 	.word	0x00000008
        /*0370*/ 	.word	0x00000000
        /*0374*/ 	.short	0x0101
        /*0376*/ 	.byte	0xff
	.zero		1


	//   ....[36]....
        /*0378*/ 	.word	0x00002020
        /*037c*/ 	.word	0x000000ff
        /*0380*/ 	.word	0x00000000
        /*0384*/ 	.short	0x010a
        /*0386*/ 	.byte	0x04
	.zero		1


	//   ....[37]....
        /*0388*/ 	.word	0x000020b0
        /*038c*/ 	.word	0x000000ff
        /*0390*/ 	.word	0x00000000
        /*0394*/ 	.short	0x010a
        /*0396*/ 	.byte	0x04
	.zero		1


	//   ....[38]....
        /*0398*/ 	.word	0x00002150
        /*039c*/ 	.word	0x00000000
        /*03a0*/ 	.word	0x00000000
        /*03a4*/ 	.short	0x010a
        /*03a6*/ 	.byte	0xff
	.zero		1


	//   ....[39]....
        /*03a8*/ 	.word	0x00002270
        /*03ac*/ 	.word	0x00000002
        /*03b0*/ 	.word	0x000000c0
        /*03b4*/ 	.short	0x010a
        /*03b6*/ 	.byte	0xff
	.zero		1


	//   ....[40]....
        /*03b8*/ 	.word	0x000022d0
        /*03bc*/ 	.word	0x00000004
        /*03c0*/ 	.word	0x00000000
        /*03c4*/ 	.short	0x0101
        /*03c6*/ 	.byte	0xff
	.zero		1


	//   ....[41]....
        /*03c8*/ 	.word	0x000022f0
        /*03cc*/ 	.word	0x000000ff
        /*03d0*/ 	.word	0x00000090
        /*03d4*/ 	.short	0x010a
        /*03d6*/ 	.byte	0x05
	.zero		1


	//   ....[42]....
        /*03d8*/ 	.word	0x00002410
        /*03dc*/ 	.word	0x00000002
        /*03e0*/ 	.word	0x00000080
        /*03e4*/ 	.short	0x010a
        /*03e6*/ 	.byte	0xff
	.zero		1


	//   ....[43]....
        /*03e8*/ 	.word	0x00002520
        /*03ec*/ 	.word	0x00000002
        /*03f0*/ 	.word	0x00000000
        /*03f4*/ 	.short	0x0101
        /*03f6*/ 	.byte	0xff
	.zero		1


	//   ....[44]....
        /*03f8*/ 	.word	0x000025b0
        /*03fc*/ 	.word	0x000000ff
        /*0400*/ 	.word	0x00000090
        /*0404*/ 	.short	0x0106
        /*0406*/ 	.byte	0x05
	.zero		1


	//   ....[45]....
        /*0408*/ 	.word	0x000025d0
        /*040c*/ 	.word	0x000000ff
        /*0410*/ 	.word	0x00000090
        /*0414*/ 	.short	0x010a
        /*0416*/ 	.byte	0x05
	.zero		1


	//   ....[46]....
        /*0418*/ 	.word	0x00002660
        /*041c*/ 	.word	0x000000ff
        /*0420*/ 	.word	0x00000090
        /*0424*/ 	.short	0x0106
        /*0426*/ 	.byte	0x04
	.zero		1


	//   ....[47]....
        /*0428*/ 	.word	0x000026a0
        /*042c*/ 	.word	0x00000000
        /*0430*/ 	.word	0x00000090
        /*0434*/ 	.short	0x010a
        /*0436*/ 	.byte	0xff
	.zero		1


	//   ....[48]....
        /*0438*/ 	.word	0x00002cb0
        /*043c*/ 	.word	0x00000000
        /*0440*/ 	.word	0x00000080
        /*0444*/ 	.short	0x010a
        /*0446*/ 	.byte	0xff
	.zero		1


	//   ....[49]....
        /*0448*/ 	.word	0x00002dc0
        /*044c*/ 	.word	0x00000003
        /*0450*/ 	.word	0x00000000
        /*0454*/ 	.short	0x0101
        /*0456*/ 	.byte	0xff
	.zero		1


	//   ....[50]....
        /*0458*/ 	.word	0x00002dd0
        /*045c*/ 	.word	0x000000ff
        /*0460*/ 	.word	0x00000000
        /*0464*/ 	.short	0x010a
        /*0466*/ 	.byte	0x05
	.zero		1


	//   ....[51]....
        /*0468*/ 	.word	0x00002df0
        /*046c*/ 	.word	0x000000ff
        /*0470*/ 	.word	0x000000b0
        /*0474*/ 	.short	0x010a
        /*0476*/ 	.byte	0x06
	.zero		1


	//   ....[52]....
        /*0478*/ 	.word	0x00002ec0
        /*047c*/ 	.word	0x000000ff
        /*0480*/ 	.word	0x00000000
        /*0484*/ 	.short	0x010a
        /*0486*/ 	.byte	0x05
	.zero		1


	//   ....[53]....
        /*0488*/ 	.word	0x00002ff0
        /*048c*/ 	.word	0x000000ff
        /*0490*/ 	.word	0x00000000
        /*0494*/ 	.short	0x010a
        /*0496*/ 	.byte	0x1c
	.zero		1


	//   ....[54]....
        /*0498*/ 	.word	0x000032d0
        /*049c*/ 	.word	0x000000ff
        /*04a0*/ 	.word	0x00000000
        /*04a4*/ 	.short	0x010a
        /*04a6*/ 	.byte	0x06
	.zero		1


	//   ....[55]....
        /*04a8*/ 	.word	0x00003360
        /*04ac*/ 	.word	0x000000ff
        /*04b0*/ 	.word	0x00000000
        /*04b4*/ 	.short	0x010a
        /*04b6*/ 	.byte	0x07
	.zero		1


	//   ....[56]....
        /*04b8*/ 	.word	0x000037a0
        /*04bc*/ 	.word	0x00000000
        /*04c0*/ 	.word	0x00000080
        /*04c4*/ 	.short	0x010a
        /*04c6*/ 	.byte	0xff
	.zero		1


	//   ....[57]....
        /*04c8*/ 	.word	0x00003860
        /*04cc*/ 	.word	0x00000000
        /*04d0*/ 	.word	0x00000000
        /*04d4*/ 	.short	0x0101
        /*04d6*/ 	.byte	0xff
	.zero		1


	//   ....[58]....
        /*04d8*/ 	.word	0x00003b80
        /*04dc*/ 	.word	0x000000ff
        /*04e0*/ 	.word	0x00000078
        /*04e4*/ 	.short	0x010a
        /*04e6*/ 	.byte	0x04
	.zero		1


	//   ....[59]....
        /*04e8*/ 	.word	0x00003d70
        /*04ec*/ 	.word	0x000000ff
        /*04f0*/ 	.word	0x00000050
        /*04f4*/ 	.short	0x010a
        /*04f6*/ 	.byte	0x04
	.zero		1


	//   ....[60]....
        /*04f8*/ 	.word	0x00004040
        /*04fc*/ 	.word	0x000000ff
        /*0500*/ 	.word	0x00000030
        /*0504*/ 	.short	0x010b
        /*0506*/ 	.byte	0x04
	.zero		1


	//   ....[61]....
        /*0508*/ 	.word	0x00004050
        /*050c*/ 	.word	0x000000ff
        /*0510*/ 	.word	0x00000000
        /*0514*/ 	.short	0x0101
        /*0516*/ 	.byte	0x07
	.zero		1


	//   ....[62]....
        /*0518*/ 	.word	0x00004060
        /*051c*/ 	.word	0x000000ff
        /*0520*/ 	.word	0x00000058
        /*0524*/ 	.short	0x010a
        /*0526*/ 	.byte	0x04
	.zero		1


	//   ....[63]....
        /*0528*/ 	.word	0x00004300
        /*052c*/ 	.word	0x000000ff
        /*0530*/ 	.word	0x00000038
        /*0534*/ 	.short	0x010b
        /*0536*/ 	.byte	0x04
	.zero		1


	//   ....[64]....
        /*0538*/ 	.word	0x00004310
        /*053c*/ 	.word	0x000000ff
        /*0540*/ 	.word	0x00000000
        /*0544*/ 	.short	0x0101
        /*0546*/ 	.byte	0x07
	.zero		1


	//   ....[65]....
        /*0548*/ 	.word	0x00004320
        /*054c*/ 	.word	0x000000ff
        /*0550*/ 	.word	0x00000060
        /*0554*/ 	.short	0x010a
        /*0556*/ 	.byte	0x04
	.zero		1


	//   ....[66]....
        /*0558*/ 	.word	0x00004670
        /*055c*/ 	.word	0x000000ff
        /*0560*/ 	.word	0x00000040
        /*0564*/ 	.short	0x010b
        /*0566*/ 	.byte	0x04
	.zero		1


	//   ....[67]....
        /*0568*/ 	.word	0x000046d0
        /*056c*/ 	.word	0x000000ff
        /*0570*/ 	.word	0x00000000
        /*0574*/ 	.short	0x0101
        /*0576*/ 	.byte	0x07
	.zero		1


	//   ....[68]....
        /*0578*/ 	.word	0x000046e0
        /*057c*/ 	.word	0x000000ff
        /*0580*/ 	.word	0x00000068
        /*0584*/ 	.short	0x010a
        /*0586*/ 	.byte	0x04
	.zero		1


	//   ....[69]....
        /*0588*/ 	.word	0x000049d0
        /*058c*/ 	.word	0x000000ff
        /*0590*/ 	.word	0x00000048
        /*0594*/ 	.short	0x010b
        /*0596*/ 	.byte	0x04
	.zero		1


	//   ....[70]....
        /*0598*/ 	.word	0x00004a00
        /*059c*/ 	.word	0x000000ff
        /*05a0*/ 	.word	0x00000000
        /*05a4*/ 	.short	0x0101
        /*05a6*/ 	.byte	0x05
	.zero		1


	//   ....[71]....
        /*05a8*/ 	.word	0x00004a50
        /*05ac*/ 	.word	0x000000ff
        /*05b0*/ 	.word	0x00000050
        /*05b4*/ 	.short	0x010a
        /*05b6*/ 	.byte	0x04
	.zero		1


	//   ....[72]....
        /*05b8*/ 	.word	0x00004a70
        /*05bc*/ 	.word	0x000000ff
        /*05c0*/ 	.word	0x00000058
        /*05c4*/ 	.short	0x010a
        /*05c6*/ 	.byte	0x04
	.zero		1


	//   ....[73]....
        /*05c8*/ 	.word	0x00004a90
        /*05cc*/ 	.word	0x000000ff
        /*05d0*/ 	.word	0x00000060
        /*05d4*/ 	.short	0x010a
        /*05d6*/ 	.byte	0x04
	.zero		1


	//   ....[74]....
        /*05d8*/ 	.word	0x00004ad0
        /*05dc*/ 	.word	0x00000000
        /*05e0*/ 	.word	0x00000068
        /*05e4*/ 	.short	0x010a
        /*05e6*/ 	.byte	0xff
	.zero		1


	//   ....[75]....
        /*05e8*/ 	.word	0x00004e00
        /*05ec*/ 	.word	0x00000000
        /*05f0*/ 	.word	0x00000080
        /*05f4*/ 	.short	0x010a
        /*05f6*/ 	.byte	0xff
	.zero		1


	//   ....[76]....
        /*05f8*/ 	.word	0x00004f10
        /*05fc*/ 	.word	0x00000000
        /*0600*/ 	.word	0x00000000
        /*0604*/ 	.short	0x0101
        /*0606*/ 	.byte	0xff
	.zero		1


	//   ....[77]....
        /*0608*/ 	.word	0x000059b0
        /*060c*/ 	.word	0x000000ff
        /*0610*/ 	.word	0x00000030
        /*0614*/ 	.short	0x010a
        /*0616*/ 	.byte	0x30
	.zero		1


	//   ....[78]....
        /*0618*/ 	.word	0x00005a30
        /*061c*/ 	.word	0x0000006e
        /*0620*/ 	.word	0x000000a0
        /*0624*/ 	.short	0x010a
        /*0626*/ 	.byte	0xff
	.zero		1


	//   ....[79]....
        /*0628*/ 	.word	0x00005ba0
        /*062c*/ 	.word	0x000000ff
        /*0630*/ 	.word	0x00000030
        /*0634*/ 	.short	0x010a
        /*0636*/ 	.byte	0x30
	.zero		1


	//   ....[80]....
        /*0638*/ 	.word	0x00005e50
        /*063c*/ 	.word	0x0000006e
        /*0640*/ 	.word	0x000000a0
        /*0644*/ 	.short	0x010a
        /*0646*/ 	.byte	0xff
	.zero		1


	//   ....[81]....
        /*0648*/ 	.word	0x000068c0
        /*064c*/ 	.word	0x00000000
        /*0650*/ 	.word	0x00000000
        /*0654*/ 	.short	0x0101
        /*0656*/ 	.byte	0xff
	.zero		1


	//   ....[82]....
        /*0658*/ 	.word	0x000068d0
        /*065c*/ 	.word	0x00000003
        /*0660*/ 	.word	0x00000030
        /*0664*/ 	.short	0x010a
        /*0666*/ 	.byte	0xff
	.zero		1


	//   ....[83]....
        /*0668*/ 	.word	0x00006990
        /*066c*/ 	.word	0x00000003
        /*0670*/ 	.word	0x00000030
        /*0674*/ 	.short	0x010a
        /*0676*/ 	.byte	0xff
	.zero		1


	//   ....[84]....
        /*0678*/ 	.word	0x00007690
        /*067c*/ 	.word	0x00000000
        /*0680*/ 	.word	0x00000000
        /*0684*/ 	.short	0x0101
        /*0686*/ 	.byte	0xff
	.zero		1


	//   ....[85]....
        /*0688*/ 	.word	0x000076b0
        /*068c*/ 	.word	0x00000003
        /*0690*/ 	.word	0x00000030
        /*0694*/ 	.short	0x010a
        /*0696*/ 	.byte	0xff
	.zero		1


	//   ....[86]....
        /*0698*/ 	.word	0x00007760
        /*069c*/ 	.word	0x00000003
        /*06a0*/ 	.word	0x00000030
        /*06a4*/ 	.short	0x010a
        /*06a6*/ 	.byte	0xff
	.zero		1


	//   ....[87]....
        /*06a8*/ 	.word	0x00008460
        /*06ac*/ 	.word	0x00000000
        /*06b0*/ 	.word	0x00000000
        /*06b4*/ 	.short	0x0101
        /*06b6*/ 	.byte	0xff
	.zero		1


	//   ....[88]....
        /*06b8*/ 	.word	0x00008480
        /*06bc*/ 	.word	0x00000072
        /*06c0*/ 	.word	0x00000030
        /*06c4*/ 	.short	0x010a
        /*06c6*/ 	.byte	0xff
	.zero		1


	//   ....[89]....
        /*06c8*/ 	.word	0x00008530
        /*06cc*/ 	.word	0x00000072
        /*06d0*/ 	.word	0x00000030
        /*06d4*/ 	.short	0x010a
        /*06d6*/ 	.byte	0xff
	.zero		1


	//   ....[90]....
        /*06d8*/ 	.word	0x00008990
        /*06dc*/ 	.word	0x000000ff
        /*06e0*/ 	.word	0x00000000
        /*06e4*/ 	.short	0x0101
        /*06e6*/ 	.byte	0x05
	.zero		1


	//   ....[91]....
        /*06e8*/ 	.word	0x00009280
        /*06ec*/ 	.word	0x00000003
        /*06f0*/ 	.word	0x00000000
        /*06f4*/ 	.short	0x0101
        /*06f6*/ 	.byte	0xff
	.zero		1


	//   ....[92]....
        /*06f8*/ 	.word	0x00009500
        /*06fc*/ 	.word	0x000000ff
        /*0700*/ 	.word	0x00000000
        /*0704*/ 	.short	0x0101
        /*0706*/ 	.byte	0x04
	.zero		1


	//   ....[93]....
        /*0708*/ 	.word	0x00009520
        /*070c*/ 	.word	0x00000004
        /*0710*/ 	.word	0x000000d0
        /*0714*/ 	.short	0x010a
        /*0716*/ 	.byte	0xff
	.zero		1


	//   ....[94]....
        /*0718*/ 	.word	0x00009580
        /*071c*/ 	.word	0x00000004
        /*0720*/ 	.word	0x00000018
        /*0724*/ 	.short	0x010a
        /*0726*/ 	.byte	0xff
	.zero		1


	//   ....[95]....
        /*0728*/ 	.word	0x000095d0
        /*072c*/ 	.word	0x00000008
        /*0730*/ 	.word	0x00000080
        /*0734*/ 	.short	0x010a
        /*0736*/ 	.byte	0xff
	.zero		1


	//   ....[96]....
        /*0738*/ 	.word	0x00009630
        /*073c*/ 	.word	0x00000000
        /*0740*/ 	.word	0x00000000
        /*0744*/ 	.short	0x010a
        /*0746*/ 	.byte	0xff
	.zero		1


	//   ....[97]....
        /*0748*/ 	.word	0x00009690
        /*074c*/ 	.word	0x00000000
        /*0750*/ 	.word	0x00000000
        /*0754*/ 	.short	0x010a
        /*0756*/ 	.byte	0xff
	.zero		1


	//   ....[98]....
        /*0758*/ 	.word	0x000096e0
        /*075c*/ 	.word	0x00000002
        /*0760*/ 	.word	0x000000c0
        /*0764*/ 	.short	0x010a
        /*0766*/ 	.byte	0xff
	.zero		1


	//   ....[99]....
        /*0768*/ 	.word	0x00009740
        /*076c*/ 	.word	0x00000002
        /*0770*/ 	.word	0x00000090
        /*0774*/ 	.short	0x010a
        /*0776*/ 	.byte	0xff
	.zero		1


	//   ....[100]....
        /*0778*/ 	.word	0x00009790
        /*077c*/ 	.word	0x00000002
        /*0780*/ 	.word	0x00000080
        /*0784*/ 	.short	0x010a
        /*0786*/ 	.byte	0xff
	.zero		1


	//   ....[101]....
        /*0788*/ 	.word	0x000097f0
        /*078c*/ 	.word	0x00000000
        /*0790*/ 	.word	0x00000090
        /*0794*/ 	.short	0x010a
        /*0796*/ 	.byte	0xff
	.zero		1


	//   ....[102]....
        /*0798*/ 	.word	0x00009840
        /*079c*/ 	.word	0x00000000
        /*07a0*/ 	.word	0x00000080
        /*07a4*/ 	.short	0x010a
        /*07a6*/ 	.byte	0xff
	.zero		1


	//   ....[103]....
        /*07a8*/ 	.word	0x000098a0
        /*07ac*/ 	.word	0x00000003
        /*07b0*/ 	.word	0x000000b0
        /*07b4*/ 	.short	0x010a
        /*07b6*/ 	.byte	0xff
	.zero		1


	//   ....[104]....
        /*07b8*/ 	.word	0x00009900
        /*07bc*/ 	.word	0x00000000
        /*07c0*/ 	.word	0x00000000
        /*07c4*/ 	.short	0x010a
        /*07c6*/ 	.byte	0xff
	.zero		1


	//   ....[105]....
        /*07c8*/ 	.word	0x00009960
        /*07cc*/ 	.word	0x00000000
        /*07d0*/ 	.word	0x00000000
        /*07d4*/ 	.short	0x010a
        /*07d6*/ 	.byte	0xff
	.zero		1


	//   ....[106]....
        /*07d8*/ 	.word	0x000099c0
        /*07dc*/ 	.word	0x00000000
        /*07e0*/ 	.word	0x00000000
        /*07e4*/ 	.short	0x010a
        /*07e6*/ 	.byte	0xff
	.zero		1


	//   ....[107]....
        /*07e8*/ 	.word	0x00009a10
        /*07ec*/ 	.word	0x00000000
        /*07f0*/ 	.word	0x00000080
        /*07f4*/ 	.short	0x010a
        /*07f6*/ 	.byte	0xff
	.zero		1


	//   ....[108]....
        /*07f8*/ 	.word	0x00009a70
        /*07fc*/ 	.word	0x00000000
        /*0800*/ 	.word	0x00000078
        /*0804*/ 	.short	0x010a
        /*0806*/ 	.byte	0xff
	.zero		1


	//   ....[109]....
        /*0808*/ 	.word	0x00009ad0
        /*080c*/ 	.word	0x00000000
        /*0810*/ 	.word	0x00000050
        /*0814*/ 	.short	0x010a
        /*0816*/ 	.byte	0xff
	.zero		1


	//   ....[110]....
        /*0818*/ 	.word	0x00009b30
        /*081c*/ 	.word	0x00000000
        /*0820*/ 	.word	0x00000058
        /*0824*/ 	.short	0x010a
        /*0826*/ 	.byte	0xff
	.zero		1


	//   ....[111]....
        /*0828*/ 	.word	0x00009b90
        /*082c*/ 	.word	0x00000000
        /*0830*/ 	.word	0x00000060
        /*0834*/ 	.short	0x010a
        /*0836*/ 	.byte	0xff
	.zero		1


	//   ....[112]....
        /*0838*/ 	.word	0x00009bf0
        /*083c*/ 	.word	0x00000000
        /*0840*/ 	.word	0x00000068
        /*0844*/ 	.short	0x010a
        /*0846*/ 	.byte	0xff
	.zero		1


	//   ....[113]....
        /*0848*/ 	.word	0x00009c50
        /*084c*/ 	.word	0x00000000
        /*0850*/ 	.word	0x00000050
        /*0854*/ 	.short	0x010a
        /*0856*/ 	.byte	0xff
	.zero		1


	//   ....[114]....
        /*0858*/ 	.word	0x00009cb0
        /*085c*/ 	.word	0x00000000
        /*0860*/ 	.word	0x00000058
        /*0864*/ 	.short	0x010a
        /*0866*/ 	.byte	0xff
	.zero		1


	//   ....[115]....
        /*0868*/ 	.word	0x00009d10
        /*086c*/ 	.word	0x00000000
        /*0870*/ 	.word	0x00000060
        /*0874*/ 	.short	0x010a
        /*0876*/ 	.byte	0xff
	.zero		1


	//   ....[116]....
        /*0878*/ 	.word	0x00009d60
        /*087c*/ 	.word	0x00000000
        /*0880*/ 	.word	0x00000080
        /*0884*/ 	.short	0x010a
        /*0886*/ 	.byte	0xff
	.zero		1


	//   ....[117]....
        /*0888*/ 	.word	0x00009dc0
        /*088c*/ 	.word	0x00000000
        /*0890*/ 	.word	0x00000030
        /*0894*/ 	.short	0x010a
        /*0896*/ 	.byte	0xff
	.zero		1


	//   ....[118]....
        /*0898*/ 	.word	0x00009e10
        /*089c*/ 	.word	0x0000006e
        /*08a0*/ 	.word	0x000000a0
        /*08a4*/ 	.short	0x010a
        /*08a6*/ 	.byte	0xff
	.zero		1


	//   ....[119]....
        /*08a8*/ 	.word	0x00009e60
        /*08ac*/ 	.word	0x00000003
        /*08b0*/ 	.word	0x00000030
        /*08b4*/ 	.short	0x010a
        /*08b6*/ 	.byte	0xff
	.zero		1


	//   ....[120]....
        /*08b8*/ 	.word	0x00009eb0
        /*08bc*/ 	.word	0x00000003
        /*08c0*/ 	.word	0x00000030
        /*08c4*/ 	.short	0x010a
        /*08c6*/ 	.byte	0xff
	.zero		1


	//   ....[121]....
        /*08c8*/ 	.word	0x00009f00
        /*08cc*/ 	.word	0x00000072
        /*08d0*/ 	.word	0x00000030
        /*08d4*/ 	.short	0x010a
        /*08d6*/ 	.byte	0xff
	.zero		1


	//----- nvinfo : EIATTR_NUM_MBARRIERS
	.align		4
.L_47:
        /*08d8*/ 	.byte	0x03, 0x38
        /*08da*/ 	.short	0x001c


	//----- nvinfo : EIATTR_EXIT_INSTR_OFFSETS
	.align		4
        /*08dc*/ 	.byte	0x04, 0x1c
        /*08de*/ 	.short	(.L_49 - .L_48)


	//   ....[0]....
.L_48:
        /*08e0*/ 	.word	0x00002180


	//   ....[1]....
        /*08e4*/ 	.word	0x00002670


	//   ....[2]....
        /*08e8*/ 	.word	0x000026d0


	//   ....[3]....
        /*08ec*/ 	.word	0x000035c0


	//   ....[4]....
        /*08f0*/ 	.word	0x00004b00


	//   ....[5]....
        /*08f4*/ 	.word	0x00004b40


	//   ....[6]....
        /*08f8*/ 	.word	0x000093f0


	//   ....[7]....
        /*08fc*/ 	.word	0x00009470


	//   ....[8]....
        /*0900*/ 	.word	0x000094a0


	//   ....[9]....
        /*0904*/ 	.word	0x00009510


	//----- nvinfo : EIATTR_MAX_THREADS
	.align		4
.L_49:
        /*0908*/ 	.byte	0x04, 0x05
        /*090a*/ 	.short	(.L_51 - .L_50)
.L_50:
        /*090c*/ 	.word	0x00000100
        /*0910*/ 	.word	0x00000001
        /*0914*/ 	.word	0x00000001


	//----- nvinfo : EIATTR_CRS_STACK_SIZE
	.align		4
.L_51:
        /*0918*/ 	.byte	0x04, 0x1e
        /*091a*/ 	.short	(.L_53 - .L_52)
.L_52:
        /*091c*/ 	.word	0x00000000


	//----- nvinfo : EIATTR_CBANK_PARAM_SIZE
	.align		4
.L_53:
        /*0920*/ 	.byte	0x03, 0x19
        /*0922*/ 	.short	0x0a00


	//----- nvinfo : EIATTR_PARAM_CBANK
	.align		4
        /*0924*/ 	.byte	0x04, 0x0a
        /*0926*/ 	.short	(.L_55 - .L_54)
	.align		4
.L_54:
        /*0928*/ 	.word	index@(.nv.constant0._ZN7cutlass13device_kernelINS_4gemm6kernel13GemmUniversalIN4cute5tupleIJiiiiEEENS1_10collective13CollectiveMmaINS1_41MainloopSm100TmaUmmaWarpSpecializedSparseILi3ELi2ELi2ENS5_IJNS4_1CILi1EEESB_SB_EEEEENS5_IJNSA_ILi128EEESE_SE_EEENS_10bfloat16_tENS5_IJNS4_6LayoutINS5_IJiNS5_IJNSA_ILi2EEEiEEEiEEENS5_IJlNS5_IJSB_SI_EEElEEEEENSH_INS5_IJNS5_IJNS5_IJNSA_ILi8EEESI_SO_EEEiEEENS5_IJNS5_IJNSA_ILi16EEESI_NSA_ILi4EEEEEEiEEEiEEENS5_IJNS5_IJNS5_IJSE_SR_NSA_ILi2048EEEEEENSA_ILi16384EEEEEENS5_IJNS5_IJSB_NSA_ILi1024EEENSA_ILi32EEEEEElEEElEEEEEEEESG_NS5_IJlSB_lEEENS4_8TiledMMAINS4_8MMA_AtomIJNS4_27SM100_MMA_F16BF16_SS_SPARSEISG_SG_fLi128ELi128ELNS4_4UMMA5MajorE0ELS1C_0ELNS1B_7ScaleInE0ELS1D_0EEEEEENSH_ISC_NS5_IJNSA_ILi0EEES1G_S1G_EEEEENS5_IJNS4_10UnderscoreES1J_S1J_EEEEENS4_13SM90_TMA_LOADENS4_14ComposedLayoutINS4_7SwizzleILi3ELi4ELi3EEENS4_25smem_sparse_ptr_flag_bitsILi2ELi16EEENSH_INS5_IJNS5_IJSB_SO_EEENS5_IJSI_NSA_ILi64EEEEEEEEENS5_IJNS5_IJS1G_SE_EEESL_EEEEEEEvNS4_8identityES1M_NS1N_IS1P_NS4_18smem_ptr_flag_bitsILi16EEENSH_INS5_IJSO_S1T_EEENS5_IJS1T_SB_EEEEEEEvS20_EENS_8epilogue10collective18CollectiveEpilogueINS28_23Sm100TmaWarpSpecializedILi4ELi2ELi32ELb1ELb0EEEJSF_NS5_IJNSH_ISE_SB_EENSH_IS11_SB_EEEEEfNS5_IJSB_llEEEfS2G_NS28_6fusion15FusionCallbacksIS2C_NS2H_17LinearCombinationIffffLNS_15FloatRoundStyleE2EEESF_S2F_JEEENS4_5SM1004TMEM4LOAD26SM100_TMEM_LOAD_32dp32b32xES1M_NS1N_INS1O_ILi2ELi5ELi2EEENS21_ILi32EEENSH_INS5_IJS11_SS_EEENS5_IJSB_S11_EEEEEEENS4_39AutoVectorizingCopyWithAssumedAlignmentILi128EEENS4_14SM90_TMA_STOREES2W_S2Y_S2Y_EEEvvEEEEvNT_6ParamsE)
        /*092c*/ 	.short	0x0380
        /*092e*/ 	.short	0x0a00


	//----- nvinfo : EIATTR_SW_WAR
	.align		4
.L_55:
        /*0930*/ 	.byte	0x04, 0x36
        /*0932*/ 	.short	(.L_57 - .L_56)
.L_56:
        /*0934*/ 	.word	0x00000008
.L_57:


//--------------------- .nv.callgraph             --------------------------
	.section	.nv.callgraph,"",@"SHT_CUDA_CALLGRAPH"
	.align	4
	.sectionentsize	8
	.align		4
        /*0000*/ 	.word	0x00000000
	.align		4
        /*0004*/ 	.word	0xffffffff
	.align		4
        /*0008*/ 	.word	index@(_ZN7cutlass13device_kernelINS_4gemm6kernel13GemmUniversalIN4cute5tupleIJiiiiEEENS1_10collective13CollectiveMmaINS1_41MainloopSm100TmaUmmaWarpSpecializedSparseILi3ELi2ELi2ENS5_IJNS4_1CILi1EEESB_SB_EEEEENS5_IJNSA_ILi128EEESE_SE_EEENS_10bfloat16_tENS5_IJNS4_6LayoutINS5_IJiNS5_IJNSA_ILi2EEEiEEEiEEENS5_IJlNS5_IJSB_SI_EEElEEEEENSH_INS5_IJNS5_IJNS5_IJNSA_ILi8EEESI_SO_EEEiEEENS5_IJNS5_IJNSA_ILi16EEESI_NSA_ILi4EEEEEEiEEEiEEENS5_IJNS5_IJNS5_IJSE_SR_NSA_ILi2048EEEEEENSA_ILi16384EEEEEENS5_IJNS5_IJSB_NSA_ILi1024EEENSA_ILi32EEEEEElEEElEEEEEEEESG_NS5_IJlSB_lEEENS4_8TiledMMAINS4_8MMA_AtomIJNS4_27SM100_MMA_F16BF16_SS_SPARSEISG_SG_fLi128ELi128ELNS4_4UMMA5MajorE0ELS1C_0ELNS1B_7ScaleInE0ELS1D_0EEEEEENSH_ISC_NS5_IJNSA_ILi0EEES1G_S1G_EEEEENS5_IJNS4_10UnderscoreES1J_S1J_EEEEENS4_13SM90_TMA_LOADENS4_14ComposedLayoutINS4_7SwizzleILi3ELi4ELi3EEENS4_25smem_sparse_ptr_flag_bitsILi2ELi16EEENSH_INS5_IJNS5_IJSB_SO_EEENS5_IJSI_NSA_ILi64EEEEEEEEENS5_IJNS5_IJS1G_SE_EEESL_EEEEEEEvNS4_8identityES1M_NS1N_IS1P_NS4_18smem_ptr_flag_bitsILi16EEENSH_INS5_IJSO_S1T_EEENS5_IJS1T_SB_EEEEEEEvS20_EENS_8epilogue10collective18CollectiveEpilogueINS28_23Sm100TmaWarpSpecializedILi4ELi2ELi32ELb1ELb0EEEJSF_NS5_IJNSH_ISE_SB_EENSH_IS11_SB_EEEEEfNS5_IJSB_llEEEfS2G_NS28_6fusion15FusionCallbacksIS2C_NS2H_17LinearCombinationIffffLNS_15FloatRoundStyleE2EEESF_S2F_JEEENS4_5SM1004TMEM4LOAD26SM100_TMEM_LOAD_32dp32b32xES1M_NS1N_INS1O_ILi2ELi5ELi2EEENS21_ILi32EEENSH_INS5_IJS11_SS_EEENS5_IJSB_S11_EEEEEEENS4_39AutoVectorizingCopyWithAssumedAlignmentILi128EEENS4_14SM90_TMA_STOREES2W_S2Y_S2Y_EEEvvEEEEvNT_6ParamsE)
	.align		4
        /*000c*/ 	.word	index@(__assertfail)
	.align		4
        /*0010*/ 	.word	0x00000000
	.align		4
        /*0014*/ 	.word	0xfffffffe
	.align		4
        /*0018*/ 	.word	0x00000000
	.align		4
        /*001c*/ 	.word	0xfffffffd
	.align		4
        /*0020*/ 	.word	0x00000000
	.align		4
        /*0024*/ 	.word	0xfffffffc


//--------------------- .nv.constant4             --------------------------
	.section	.nv.constant4,"a",@progbits
	.align	8
	.align		8
.nv.constant4:
        /*0000*/ 	.dword	__assertfail
	.align		8
        /*0008*/ 	.dword	__unnamed_1
	.align		8
        /*0010*/ 	.dword	__unnamed_2
	.align		8
        /*0018*/ 	.dword	_ZN39_INTERNAL_3daa8b67_4_k_cu_e052248a_28964cuda3std3__45__cpo5beginE
	.align		8
        /*0020*/ 	.dword	_ZN39_INTERNAL_3daa8b67_4_k_cu_e052248a_28964cuda3std3__45__cpo3endE
	.align		8
        /*0028*/ 	.dword	_ZN39_INTERNAL_3daa8b67_4_k_cu_e052248a_28964cuda3std3__45__cpo6cbeginE
	.align		8
        /*0030*/ 	.dword	_ZN39_INTERNAL_3daa8b67_4_k_cu_e052248a_28964cuda3std3__45__cpo4cendE
	.align		8
        /*0038*/ 	.dword	_ZN39_INTERNAL_3daa8b67_4_k_cu_e052248a_28964cuda3std3__441_GLOBAL__N__3daa8b67_4_k_cu_e052248a_28966ignoreE
	.align		8
        /*0040*/ 	.dword	_ZN39_INTERNAL_3daa8b67_4_k_cu_e052248a_28964cuda3std3__419piecewise_constructE
	.align		8
        /*0048*/ 	.dword	_ZN39_INTERNAL_3daa8b67_4_k_cu_e052248a_28964cuda3std3__48in_placeE
	.align		8
        /*0050*/ 	.dword	_ZN39_INTERNAL_3daa8b67_4_k_cu_e052248a_28964cuda3std6ranges3__45__cpo4swapE
	.align		8
        /*0058*/ 	.dword	_ZN39_INTERNAL_3daa8b67_4_k_cu_e052248a_28964cuda3std6ranges3__45__cpo9iter_moveE
	.align		8
        /*0060*/ 	.dword	_ZN39_INTERNAL_3daa8b67_4_k_cu_e052248a_28964cute7productE
	.align		8
        /*0068*/ 	.dword	_ZN39_INTERNAL_3daa8b67_4_k_cu_e052248a_28964cute1_E
	.align		8
        /*0070*/ 	.dword	$str$25
	.align		8
        /*0078*/ 	.dword	$str$26
	.align		8
        /*0080*/ 	.dword	$str$27
	.align		8
        /*0088*/ 	.dword	$str$28


//--------------------- .text._ZN7cutlass13device_kernelINS_4gemm6kernel13GemmUniversalIN4cute5tupleIJiiiiEEENS1_10collective13CollectiveMmaINS1_41MainloopSm100TmaUmmaWarpSpecializedSparseILi3ELi2ELi2ENS5_IJNS4_1CILi1EEESB_SB_EEEEENS5_IJNSA_ILi128EEESE_SE_EEENS_10bfloat16_tENS5_IJNS4_6LayoutINS5_IJiNS5_IJNSA_ILi2EEEiEEEiEEENS5_IJlNS5_IJSB_SI_EEElEEEEENSH_INS5_IJNS5_IJNS5_IJNSA_ILi8EEESI_SO_EEEiEEENS5_IJNS5_IJNSA_ILi16EEESI_NSA_ILi4EEEEEEiEEEiEEENS5_IJNS5_IJNS5_IJSE_SR_NSA_ILi2048EEEEEENSA_ILi16384EEEEEENS5_IJNS5_IJSB_NSA_ILi1024EEENSA_ILi32EEEEEElEEElEEEEEEEESG_NS5_IJlSB_lEEENS4_8TiledMMAINS4_8MMA_AtomIJNS4_27SM100_MMA_F16BF16_SS_SPARSEISG_SG_fLi128ELi128ELNS4_4UMMA5MajorE0ELS1C_0ELNS1B_7ScaleInE0ELS1D_0EEEEEENSH_ISC_NS5_IJNSA_ILi0EEES1G_S1G_EEEEENS5_IJNS4_10UnderscoreES1J_S1J_EEEEENS4_13SM90_TMA_LOADENS4_14ComposedLayoutINS4_7SwizzleILi3ELi4ELi3EEENS4_25smem_sparse_ptr_flag_bitsILi2ELi16EEENSH_INS5_IJNS5_IJSB_SO_EEENS5_IJSI_NSA_ILi64EEEEEEEEENS5_IJNS5_IJS1G_SE_EEESL_EEEEEEEvNS4_8identityES1M_NS1N_IS1P_NS4_18smem_ptr_flag_bitsILi16EEENSH_INS5_IJSO_S1T_EEENS5_IJS1T_SB_EEEEEEEvS20_EENS_8epilogue10collective18CollectiveEpilogueINS28_23Sm100TmaWarpSpecializedILi4ELi2ELi32ELb1ELb0EEEJSF_NS5_IJNSH_ISE_SB_EENSH_IS11_SB_EEEEEfNS5_IJSB_llEEEfS2G_NS28_6fusion15FusionCallbacksIS2C_NS2H_17LinearCombinationIffffLNS_15FloatRoundStyleE2EEESF_S2F_JEEENS4_5SM1004TMEM4LOAD26SM100_TMEM_LOAD_32dp32b32xES1M_NS1N_INS1O_ILi2ELi5ELi2EEENS21_ILi32EEENSH_INS5_IJS11_SS_EEENS5_IJSB_S11_EEEEEEENS4_39AutoVectorizingCopyWithAssumedAlignmentILi128EEENS4_14SM90_TMA_STOREES2W_S2Y_S2Y_EEEvvEEEEvNT_6ParamsE --------------------------
	.section	.text._ZN7cutlass13device_kernelINS_4gemm6kernel13GemmUniversalIN4cute5tupleIJiiiiEEENS1_10collective13CollectiveMmaINS1_41MainloopSm100TmaUmmaWarpSpecializedSparseILi3ELi2ELi2ENS5_IJNS4_1CILi1EEESB_SB_EEEEENS5_IJNSA_ILi128EEESE_SE_EEENS_10bfloat16_tENS5_IJNS4_6LayoutINS5_IJiNS5_IJNSA_ILi2EEEiEEEiEEENS5_IJlNS5_IJSB_SI_EEElEEEEENSH_INS5_IJNS5_IJNS5_IJNSA_ILi8EEESI_SO_EEEiEEENS5_IJNS5_IJNSA_ILi16EEESI_NSA_ILi4EEEEEEiEEEiEEENS5_IJNS5_IJNS5_IJSE_SR_NSA_ILi2048EEEEEENSA_ILi16384EEEEEENS5_IJNS5_IJSB_NSA_ILi1024EEENSA_ILi32EEEEEElEEElEEEEEEEESG_NS5_IJlSB_lEEENS4_8TiledMMAINS4_8MMA_AtomIJNS4_27SM100_MMA_F16BF16_SS_SPARSEISG_SG_fLi128ELi128ELNS4_4UMMA5MajorE0ELS1C_0ELNS1B_7ScaleInE0ELS1D_0EEEEEENSH_ISC_NS5_IJNSA_ILi0EEES1G_S1G_EEEEENS5_IJNS4_10UnderscoreES1J_S1J_EEEEENS4_13SM90_TMA_LOADENS4_14ComposedLayoutINS4_7SwizzleILi3ELi4ELi3EEENS4_25smem_sparse_ptr_flag_bitsILi2ELi16EEENSH_INS5_IJNS5_IJSB_SO_EEENS5_IJSI_NSA_ILi64EEEEEEEEENS5_IJNS5_IJS1G_SE_EEESL_EEEEEEEvNS4_8identityES1M_NS1N_IS1P_NS4_18smem_ptr_flag_bitsILi16EEENSH_INS5_IJSO_S1T_EEENS5_IJS1T_SB_EEEEEEEvS20_EENS_8epilogue10collective18CollectiveEpilogueINS28_23Sm100TmaWarpSpecializedILi4ELi2ELi32ELb1ELb0EEEJSF_NS5_IJNSH_ISE_SB_EENSH_IS11_SB_EEEEEfNS5_IJSB_llEEEfS2G_NS28_6fusion15FusionCallbacksIS2C_NS2H_17LinearCombinationIffffLNS_15FloatRoundStyleE2EEESF_S2F_JEEENS4_5SM1004TMEM4LOAD26SM100_TMEM_LOAD_32dp32b32xES1M_NS1N_INS1O_ILi2ELi5ELi2EEENS21_ILi32EEENSH_INS5_IJS11_SS_EEENS5_IJSB_S11_EEEEEEENS4_39AutoVectorizingCopyWithAssumedAlignmentILi128EEENS4_14SM90_TMA_STOREES2W_S2Y_S2Y_EEEvvEEEEvNT_6ParamsE,"ax",@progbits
	.align	128
.text._ZN7cutlass13device_kernelINS_4gemm6kernel13GemmUniversalIN4cute5tupleIJiiiiEEENS1_10collective13CollectiveMmaINS1_41MainloopSm100TmaUmmaWarpSpecializedSparseILi3ELi2ELi2ENS5_IJNS4_1CILi1EEESB_SB_EEEEENS5_IJNSA_ILi128EEESE_SE_EEENS_10bfloat16_tENS5_IJNS4_6LayoutINS5_IJiNS5_IJNSA_ILi2EEEiEEEiEEENS5_IJlNS5_IJSB_SI_EEElEEEEENSH_INS5_IJNS5_IJNS5_IJNSA_ILi8EEESI_SO_EEEiEEENS5_IJNS5_IJNSA_ILi16EEESI_NSA_ILi4EEEEEEiEEEiEEENS5_IJNS5_IJNS5_IJSE_SR_NSA_ILi2048EEEEEENSA_ILi16384EEEEEENS5_IJNS5_IJSB_NSA_ILi1024EEENSA_ILi32EEEEEElEEElEEEEEEEESG_NS5_IJlSB_lEEENS4_8TiledMMAINS4_8MMA_AtomIJNS4_27SM100_MMA_F16BF16_SS_SPARSEISG_SG_fLi128ELi128ELNS4_4UMMA5MajorE0ELS1C_0ELNS1B_7ScaleInE0ELS1D_0EEEEEENSH_ISC_NS5_IJNSA_ILi0EEES1G_S1G_EEEEENS5_IJNS4_10UnderscoreES1J_S1J_EEEEENS4_13SM90_TMA_LOADENS4_14ComposedLayoutINS4_7SwizzleILi3ELi4ELi3EEENS4_25smem_sparse_ptr_flag_bitsILi2ELi16EEENSH_INS5_IJNS5_IJSB_SO_EEENS5_IJSI_NSA_ILi64EEEEEEEEENS5_IJNS5_IJS1G_SE_EEESL_EEEEEEEvNS4_8identityES1M_NS1N_IS1P_NS4_18smem_ptr_flag_bitsILi16EEENSH_INS5_IJSO_S1T_EEENS5_IJS1T_SB_EEEEEEEvS20_EENS_8epilogue10collective18CollectiveEpilogueINS28_23Sm100TmaWarpSpecializedILi4ELi2ELi32ELb1ELb0EEEJSF_NS5_IJNSH_ISE_SB_EENSH_IS11_SB_EEEEEfNS5_IJSB_llEEEfS2G_NS28_6fusion15FusionCallbacksIS2C_NS2H_17LinearCombinationIffffLNS_15FloatRoundStyleE2EEESF_S2F_JEEENS4_5SM1004TMEM4LOAD26SM100_TMEM_LOAD_32dp32b32xES1M_NS1N_INS1O_ILi2ELi5ELi2EEENS21_ILi32EEENSH_INS5_IJS11_SS_EEENS5_IJSB_S11_EEEEEEENS4_39AutoVectorizingCopyWithAssumedAlignmentILi128EEENS4_14SM90_TMA_STOREES2W_S2Y_S2Y_EEEvvEEEEvNT_6ParamsE:
        .type           _ZN7cutlass13device_kernelINS_4gemm6kernel13GemmUniversalIN4cute5tupleIJiiiiEEENS1_10collective13CollectiveMmaINS1_41MainloopSm100TmaUmmaWarpSpecializedSparseILi3ELi2ELi2ENS5_IJNS4_1CILi1EEESB_SB_EEEEENS5_IJNSA_ILi128EEESE_SE_EEENS_10bfloat16_tENS5_IJNS4_6LayoutINS5_IJiNS5_IJNSA_ILi2EEEiEEEiEEENS5_IJlNS5_IJSB_SI_EEElEEEEENSH_INS5_IJNS5_IJNS5_IJNSA_ILi8EEESI_SO_EEEiEEENS5_IJNS5_IJNSA_ILi16EEESI_NSA_ILi4EEEEEEiEEEiEEENS5_IJNS5_IJNS5_IJSE_SR_NSA_ILi2048EEEEEENSA_ILi16384EEEEEENS5_IJNS5_IJSB_NSA_ILi1024EEENSA_ILi32EEEEEElEEElEEEEEEEESG_NS5_IJlSB_lEEENS4_8TiledMMAINS4_8MMA_AtomIJNS4_27SM100_MMA_F16BF16_SS_SPARSEISG_SG_fLi128ELi128ELNS4_4UMMA5MajorE0ELS1C_0ELNS1B_7ScaleInE0ELS1D_0EEEEEENSH_ISC_NS5_IJNSA_ILi0EEES1G_S1G_EEEEENS5_IJNS4_10UnderscoreES1J_S1J_EEEEENS4_13SM90_TMA_LOADENS4_14ComposedLayoutINS4_7SwizzleILi3ELi4ELi3EEENS4_25smem_sparse_ptr_flag_bitsILi2ELi16EEENSH_INS5_IJNS5_IJSB_SO_EEENS5_IJSI_NSA_ILi64EEEEEEEEENS5_IJNS5_IJS1G_SE_EEESL_EEEEEEEvNS4_8identityES1M_NS1N_IS1P_NS4_18smem_ptr_flag_bitsILi16EEENSH_INS5_IJSO_S1T_EEENS5_IJS1T_SB_EEEEEEEvS20_EENS_8epilogue10collective18CollectiveEpilogueINS28_23Sm100TmaWarpSpecializedILi4ELi2ELi32ELb1ELb0EEEJSF_NS5_IJNSH_ISE_SB_EENSH_IS11_SB_EEEEEfNS5_IJSB_llEEEfS2G_NS28_6fusion15FusionCallbacksIS2C_NS2H_17LinearCombinationIffffLNS_15FloatRoundStyleE2EEESF_S2F_JEEENS4_5SM1004TMEM4LOAD26SM100_TMEM_LOAD_32dp32b32xES1M_NS1N_INS1O_ILi2ELi5ELi2EEENS21_ILi32EEENSH_INS5_IJS11_SS_EEENS5_IJSB_S11_EEEEEEENS4_39AutoVectorizingCopyWithAssumedAlignmentILi128EEENS4_14SM90_TMA_STOREES2W_S2Y_S2Y_EEEvvEEEEvNT_6ParamsE,@function
        .size           _ZN7cutlass13device_kernelINS_4gemm6kernel13GemmUniversalIN4cute5tupleIJiiiiEEENS1_10collective13CollectiveMmaINS1_41MainloopSm100TmaUmmaWarpSpecializedSparseILi3ELi2ELi2ENS5_IJNS4_1CILi1EEESB_SB_EEEEENS5_IJNSA_ILi128EEESE_SE_EEENS_10bfloat16_tENS5_IJNS4_6LayoutINS5_IJiNS5_IJNSA_ILi2EEEiEEEiEEENS5_IJlNS5_IJSB_SI_EEElEEEEENSH_INS5_IJNS5_IJNS5_IJNSA_ILi8EEESI_SO_EEEiEEENS5_IJNS5_IJNSA_ILi16EEESI_NSA_ILi4EEEEEEiEEEiEEENS5_IJNS5_IJNS5_IJSE_SR_NSA_ILi2048EEEEEENSA_ILi16384EEEEEENS5_IJNS5_IJSB_NSA_ILi1024EEENSA_ILi32EEEEEElEEElEEEEEEEESG_NS5_IJlSB_lEEENS4_8TiledMMAINS4_8MMA_AtomIJNS4_27SM100_MMA_F16BF16_SS_SPARSEISG_SG_fLi128ELi128ELNS4_4UMMA5MajorE0ELS1C_0ELNS1B_7ScaleInE0ELS1D_0EEEEEENSH_ISC_NS5_IJNSA_ILi0EEES1G_S1G_EEEEENS5_IJNS4_10UnderscoreES1J_S1J_EEEEENS4_13SM90_TMA_LOADENS4_14ComposedLayoutINS4_7SwizzleILi3ELi4ELi3EEENS4_25smem_sparse_ptr_flag_bitsILi2ELi16EEENSH_INS5_IJNS5_IJSB_SO_EEENS5_IJSI_NSA_ILi64EEEEEEEEENS5_IJNS5_IJS1G_SE_EEESL_EEEEEEEvNS4_8identityES1M_NS1N_IS1P_NS4_18smem_ptr_flag_bitsILi16EEENSH_INS5_IJSO_S1T_EEENS5_IJS1T_SB_EEEEEEEvS20_EENS_8epilogue10collective18CollectiveEpilogueINS28_23Sm100TmaWarpSpecializedILi4ELi2ELi32ELb1ELb0EEEJSF_NS5_IJNSH_ISE_SB_EENSH_IS11_SB_EEEEEfNS5_IJSB_llEEEfS2G_NS28_6fusion15FusionCallbacksIS2C_NS2H_17LinearCombinationIffffLNS_15FloatRoundStyleE2EEESF_S2F_JEEENS4_5SM1004TMEM4LOAD26SM100_TMEM_LOAD_32dp32b32xES1M_NS1N_INS1O_ILi2ELi5ELi2EEENS21_ILi32EEENSH_INS5_IJS11_SS_EEENS5_IJSB_S11_EEEEEEENS4_39AutoVectorizingCopyWithAssumedAlignmentILi128EEENS4_14SM90_TMA_STOREES2W_S2Y_S2Y_EEEvvEEEEvNT_6ParamsE,(.L_x_158 - _ZN7cutlass13device_kernelINS_4gemm6kernel13GemmUniversalIN4cute5tupleIJiiiiEEENS1_10collective13CollectiveMmaINS1_41MainloopSm100TmaUmmaWarpSpecializedSparseILi3ELi2ELi2ENS5_IJNS4_1CILi1EEESB_SB_EEEEENS5_IJNSA_ILi128EEESE_SE_EEENS_10bfloat16_tENS5_IJNS4_6LayoutINS5_IJiNS5_IJNSA_ILi2EEEiEEEiEEENS5_IJlNS5_IJSB_SI_EEElEEEEENSH_INS5_IJNS5_IJNS5_IJNSA_ILi8EEESI_SO_EEEiEEENS5_IJNS5_IJNSA_ILi16EEESI_NSA_ILi4EEEEEEiEEEiEEENS5_IJNS5_IJNS5_IJSE_SR_NSA_ILi2048EEEEEENSA_ILi16384EEEEEENS5_IJNS5_IJSB_NSA_ILi1024EEENSA_ILi32EEEEEElEEElEEEEEEEESG_NS5_IJlSB_lEEENS4_8TiledMMAINS4_8MMA_AtomIJNS4_27SM100_MMA_F16BF16_SS_SPARSEISG_SG_fLi128ELi128ELNS4_4UMMA5MajorE0ELS1C_0ELNS1B_7ScaleInE0ELS1D_0EEEEEENSH_ISC_NS5_IJNSA_ILi0EEES1G_S1G_EEEEENS5_IJNS4_10UnderscoreES1J_S1J_EEEEENS4_13SM90_TMA_LOADENS4_14ComposedLayoutINS4_7SwizzleILi3ELi4ELi3EEENS4_25smem_sparse_ptr_flag_bitsILi2ELi16EEENSH_INS5_IJNS5_IJSB_SO_EEENS5_IJSI_NSA_ILi64EEEEEEEEENS5_IJNS5_IJS1G_SE_EEESL_EEEEEEEvNS4_8identityES1M_NS1N_IS1P_NS4_18smem_ptr_flag_bitsILi16EEENSH_INS5_IJSO_S1T_EEENS5_IJS1T_SB_EEEEEEEvS20_EENS_8epilogue10collective18CollectiveEpilogueINS28_23Sm100TmaWarpSpecializedILi4ELi2ELi32ELb1ELb0EEEJSF_NS5_IJNSH_ISE_SB_EENSH_IS11_SB_EEEEEfNS5_IJSB_llEEEfS2G_NS28_6fusion15FusionCallbacksIS2C_NS2H_17LinearCombinationIffffLNS_15FloatRoundStyleE2EEESF_S2F_JEEENS4_5SM1004TMEM4LOAD26SM100_TMEM_LOAD_32dp32b32xES1M_NS1N_INS1O_ILi2ELi5ELi2EEENS21_ILi32EEENSH_INS5_IJS11_SS_EEENS5_IJSB_S11_EEEEEEENS4_39AutoVectorizingCopyWithAssumedAlignmentILi128EEENS4_14SM90_TMA_STOREES2W_S2Y_S2Y_EEEvvEEEEvNT_6ParamsE)
        .other          _ZN7cutlass13device_kernelINS_4gemm6kernel13GemmUniversalIN4cute5tupleIJiiiiEEENS1_10collective13CollectiveMmaINS1_41MainloopSm100TmaUmmaWarpSpecializedSparseILi3ELi2ELi2ENS5_IJNS4_1CILi1EEESB_SB_EEEEENS5_IJNSA_ILi128EEESE_SE_EEENS_10bfloat16_tENS5_IJNS4_6LayoutINS5_IJiNS5_IJNSA_ILi2EEEiEEEiEEENS5_IJlNS5_IJSB_SI_EEElEEEEENSH_INS5_IJNS5_IJNS5_IJNSA_ILi8EEESI_SO_EEEiEEENS5_IJNS5_IJNSA_ILi16EEESI_NSA_ILi4EEEEEEiEEEiEEENS5_IJNS5_IJNS5_IJSE_SR_NSA_ILi2048EEEEEENSA_ILi16384EEEEEENS5_IJNS5_IJSB_NSA_ILi1024EEENSA_ILi32EEEEEElEEElEEEEEEEESG_NS5_IJlSB_lEEENS4_8TiledMMAINS4_8MMA_AtomIJNS4_27SM100_MMA_F16BF16_SS_SPARSEISG_SG_fLi128ELi128ELNS4_4UMMA5MajorE0ELS1C_0ELNS1B_7ScaleInE0ELS1D_0EEEEEENSH_ISC_NS5_IJNSA_ILi0EEES1G_S1G_EEEEENS5_IJNS4_10UnderscoreES1J_S1J_EEEEENS4_13SM90_TMA_LOADENS4_14ComposedLayoutINS4_7SwizzleILi3ELi4ELi3EEENS4_25smem_sparse_ptr_flag_bitsILi2ELi16EEENSH_INS5_IJNS5_IJSB_SO_EEENS5_IJSI_NSA_ILi64EEEEEEEEENS5_IJNS5_IJS1G_SE_EEESL_EEEEEEEvNS4_8identityES1M_NS1N_IS1P_NS4_18smem_ptr_flag_bitsILi16EEENSH_INS5_IJSO_S1T_EEENS5_IJS1T_SB_EEEEEEEvS20_EENS_8epilogue10collective18CollectiveEpilogueINS28_23Sm100TmaWarpSpecializedILi4ELi2ELi32ELb1ELb0EEEJSF_NS5_IJNSH_ISE_SB_EENSH_IS11_SB_EEEEEfNS5_IJSB_llEEEfS2G_NS28_6fusion15FusionCallbacksIS2C_NS2H_17LinearCombinationIffffLNS_15FloatRoundStyleE2EEESF_S2F_JEEENS4_5SM1004TMEM4LOAD26SM100_TMEM_LOAD_32dp32b32xES1M_NS1N_INS1O_ILi2ELi5ELi2EEENS21_ILi32EEENSH_INS5_IJS11_SS_EEENS5_IJSB_S11_EEEEEEENS4_39AutoVectorizingCopyWithAssumedAlignmentILi128EEENS4_14SM90_TMA_STOREES2W_S2Y_S2Y_EEEvvEEEEvNT_6ParamsE,@"STO_CUDA_ENTRY STV_DEFAULT"
_ZN7cutlass13device_kernelINS_4gemm6kernel13GemmUniversalIN4cute5tupleIJiiiiEEENS1_10collective13CollectiveMmaINS1_41MainloopSm100TmaUmmaWarpSpecializedSparseILi3ELi2ELi2ENS5_IJNS4_1CILi1EEESB_SB_EEEEENS5_IJNSA_ILi128EEESE_SE_EEENS_10bfloat16_tENS5_IJNS4_6LayoutINS5_IJiNS5_IJNSA_ILi2EEEiEEEiEEENS5_IJlNS5_IJSB_SI_EEElEEEEENSH_INS5_IJNS5_IJNS5_IJNSA_ILi8EEESI_SO_EEEiEEENS5_IJNS5_IJNSA_ILi16EEESI_NSA_ILi4EEEEEEiEEEiEEENS5_IJNS5_IJNS5_IJSE_SR_NSA_ILi2048EEEEEENSA_ILi16384EEEEEENS5_IJNS5_IJSB_NSA_ILi1024EEENSA_ILi32EEEEEElEEElEEEEEEEESG_NS5_IJlSB_lEEENS4_8TiledMMAINS4_8MMA_AtomIJNS4_27SM100_MMA_F16BF16_SS_SPARSEISG_SG_fLi128ELi128ELNS4_4UMMA5MajorE0ELS1C_0ELNS1B_7ScaleInE0ELS1D_0EEEEEENSH_ISC_NS5_IJNSA_ILi0EEES1G_S1G_EEEEENS5_IJNS4_10UnderscoreES1J_S1J_EEEEENS4_13SM90_TMA_LOADENS4_14ComposedLayoutINS4_7SwizzleILi3ELi4ELi3EEENS4_25smem_sparse_ptr_flag_bitsILi2ELi16EEENSH_INS5_IJNS5_IJSB_SO_EEENS5_IJSI_NSA_ILi64EEEEEEEEENS5_IJNS5_IJS1G_SE_EEESL_EEEEEEEvNS4_8identityES1M_NS1N_IS1P_NS4_18smem_ptr_flag_bitsILi16EEENSH_INS5_IJSO_S1T_EEENS5_IJS1T_SB_EEEEEEEvS20_EENS_8epilogue10collective18CollectiveEpilogueINS28_23Sm100TmaWarpSpecializedILi4ELi2ELi32ELb1ELb0EEEJSF_NS5_IJNSH_ISE_SB_EENSH_IS11_SB_EEEEEfNS5_IJSB_llEEEfS2G_NS28_6fusion15FusionCallbacksIS2C_NS2H_17LinearCombinationIffffLNS_15FloatRoundStyleE2EEESF_S2F_JEEENS4_5SM1004TMEM4LOAD26SM100_TMEM_LOAD_32dp32b32xES1M_NS1N_INS1O_ILi2ELi5ELi2EEENS21_ILi32EEENSH_INS5_IJS11_SS_EEENS5_IJSB_S11_EEEEEEENS4_39AutoVectorizingCopyWithAssumedAlignmentILi128EEENS4_14SM90_TMA_STOREES2W_S2Y_S2Y_EEEvvEEEEvNT_6ParamsE:
[----:B------:R-:W1:Y:S01]  /*0000*/  LDC R1, c[0x0][0x37c] ;  /* 0x0000df00ff017b82 */ /* 0x000e620000000800 */
[----:B------:R-:W2:Y:S01]  /*0010*/  S2R R103, SR_TID.X ;  /* 0x0000000000677919 */ /* 0x000ea20000002100 */
[----:B------:R-:W3:Y:S01]  /*0020*/  LDCU.64 UR4, c[0x0][0xa90] ;  /* 0x00015200ff0477ac */ /* 0x000ee20008000a00 */
[----:B------:R-:W-:Y:S02]  /*0030*/  PRMT R89, RZ, 0x7610, R89 ;  /* 0x00007610ff597816 */ /* 0x000fe40000000059 */
[----:B------:R-:W-:Y:S01]  /*0040*/  ELECT P4, URZ, PT ;  /* 0x0000000000ff782f */ /* 0x000fe20003880000 */
[----:B------:R-:W4:Y:S01]  /*0050*/  LDCU.64 UR38, c[0x0][0x358] ;  /* 0x00006b00ff2677ac */ /* 0x000f220008000a00 */
[----:B---3--:R-:W-:-:S04]  /*0060*/  UISETP.NE.U32.AND UP0, UPT, UR4, URZ, UPT ;  /* 0x000000ff0400728c */ /* 0x008fc8000bf05070 */
[----:B------:R-:W-:Y:S01]  /*0070*/  UISETP.NE.AND.EX UP0, UPT, UR5, URZ, UPT, UP0 ;  /* 0x000000ff0500728c */ /* 0x000fe2000bf05300 */
[----:B--2---:R-:W-:-:S05]  /*0080*/  SHF.R.U32.HI R94, RZ, 0x5, R103 ;  /* 0x00000005ff5e7819 */ /* 0x004fca0000011667 */
[----:B------:R-:W2:Y:S02]  /*0090*/  SHFL.IDX PT, R0, R94, RZ, 0x1f ;  /* 0x00001fff5e007589 */ /* 0x000ea400000e0000 */
[----:B--2---:R-:W-:Y:S01]  /*00a0*/  R2UR UR8, R0 ;  /* 0x00000000000872ca */ /* 0x004fe200000e0000 */
[----:B-1--4-:R-:W-:-:S14]  /*00b0*/  BRA.U UP0, `(.L_x_0) ;  /* 0x00000001002c7547 */ /* 0x012fdc000b800000 */
[----:B------:R-:W1:Y:S02]  /*00c0*/  LDCU.64 UR6, c[0x0][0xa88] ;  /* 0x00015100ff0677ac */ /* 0x000e640008000a00 */
[----:B-1----:R-:W-:-:S04]  /*00d0*/  UISETP.NE.U32.AND UP0, UPT, UR6, URZ, UPT ;  /* 0x000000ff0600728c */ /* 0x002fc8000bf05070 */
[----:B------:R-:W-:-:S09]  /*00e0*/  UISETP.NE.AND.EX UP0, UPT, UR7, URZ, UPT, UP0 ;  /* 0x000000ff0700728c */ /* 0x000fd2000bf05300 */
[----:B------:R-:W-:Y:S05]  /*00f0*/  BRA.U !UP0, `(.L_x_1) ;  /* 0x0000000108107547 */ /* 0x000fea000b800000 */
[----:B------:R-:W1:Y:S02]  /*0100*/  LDC.64 R2, c[0x0][0xa88] ;  /* 0x0002a200ff027b82 */ /* 0x000e640000000a00 */
[----:B-1----:R1:W5:Y:S01]  /*0110*/  LDG.E R49, desc[UR38][R2.64] ;  /* 0x0000002602317981 */ /* 0x002362000c1e1900 */
[----:B------:R-:W-:Y:S01]  /*0120*/  HFMA2 R89, -RZ, RZ, 0, 5.9604644775390625e-08 ;  /* 0x00000001ff597431 */ /* 0x000fe200000001ff */
[----:B------:R-:W-:Y:S05]  /*0130*/  BRA `(.L_x_0) ;  /* 0x00000000000c7947 */ /* 0x000fea0003800000 */
.L_x_1:
[----:B------:R-:W1:Y:S01]  /*0140*/  LDCU UR6, c[0x0][0xa80] ;  /* 0x00015000ff0677ac */ /* 0x000e620008000800 */
[----:B------:R-:W-:Y:S01]  /*0150*/  HFMA2 R89, -RZ, RZ, 0, 5.9604644775390625e-08 ;  /* 0x00000001ff597431 */ /* 0x000fe200000001ff */
[----:B-1----:R-:W-:-:S07]  /*0160*/  MOV R49, UR6 ;  /* 0x0000000600317c02 */ /* 0x002fce0008000f00 */
.L_x_0:
[----:B------:R-:W2:Y:S02]  /*0170*/  LDCU.64 UR6, c[0x0][0xab0] ;  /* 0x00015600ff0677ac */ /* 0x000ea40008000a00 */
[----:B--2---:R-:W-:-:S04]  /*0180*/  UISETP.NE.U32.AND UP0, UPT, UR6, URZ, UPT ;  /* 0x000000ff0600728c */ /* 0x004fc8000bf05070 */
[----:B------:R-:W-:-:S09]  /*0190*/  UISETP.NE.AND.EX UP0, UPT, UR7, URZ, UPT, UP0 ;  /* 0x000000ff0700728c */ /* 0x000fd2000bf05300 */
[----:B------:R-:W-:Y:S05]  /*01a0*/  BRA.U UP0, `(.L_x_2) ;  /* 0x0000000100247547 */ /* 0x000fea000b800000 */
[----:B------:R-:W2:Y:S02]  /*01b0*/  LDCU.64 UR6, c[0x0][0xaa8] ;  /* 0x00015500ff0677ac */ /* 0x000ea40008000a00 */
[----:B--2---:R-:W-:-:S04]  /*01c0*/  UISETP.NE.U32.AND UP0, UPT, UR6, URZ, UPT ;  /* 0x000000ff0600728c */ /* 0x004fc8000bf05070 */
[----:B------:R-:W-:-:S09]  /*01d0*/  UISETP.NE.AND.EX UP0, UPT, UR7, URZ, UPT, UP0 ;  /* 0x000000ff0700728c */ /* 0x000fd2000bf05300 */
[----:B------:R-:W-:Y:S05]  /*01e0*/  BRA.U !UP0, `(.L_x_3) ;  /* 0x00000001080c7547 */ /* 0x000fea000b800000 */
[----:B------:R-:W2:Y:S02]  /*01f0*/  LDC.64 R46, c[0x0][0xaa8] ;  /* 0x0002aa00ff2e7b82 */ /* 0x000ea40000000a00 */
[----:B--2---:R2:W5:Y:S01]  /*0200*/  LDG.E R46, desc[UR38][R46.64] ;  /* 0x000000262e2e7981 */ /* 0x004562000c1e1900 */
[----:B------:R-:W-:Y:S05]  /*0210*/  BRA `(.L_x_2) ;  /* 0x0000000000087947 */ /* 0x000fea0003800000 */
.L_x_3:
[----:B------:R-:W2:Y:S02]  /*0220*/  LDCU UR6, c[0x0][0xaa0] ;  /* 0x00015400ff0677ac */ /* 0x000ea40008000800 */
[----:B--2---:R-:W-:Y:S02]  /*0230*/  MOV R46, UR6 ;  /* 0x00000006002e7c02 */ /* 0x004fe40008000f00 */
.L_x_2:
[----:B------:R-:W-:Y:S01]  /*0240*/  IMAD.U32 R0, RZ, RZ, UR8 ;  /* 0x00000008ff007e24 */ /* 0x000fe2000f8e00ff */
[----:B------:R-:W-:Y:S04]  /*0250*/  BSSY.RECONVERGENT B0, `(.L_x_4) ;  /* 0x000000f000007945 */ /* 0x000fe80003800200 */
[C---:B------:R-:W-:Y:S02]  /*0260*/  ISETP.NE.OR P1, PT, R0.reuse, 0x1, !P4 ;  /* 0x000000010000780c */ /* 0x040fe40006725670 */
[----:B------:R-:W-:-:S11]  /*0270*/  ISETP.NE.OR P0, PT, R0, 0x3, !P4 ;  /* 0x000000030000780c */ /* 0x000fd60006705670 */
[----:B------:R-:W-:Y:S05]  /*0280*/  @P1 BRA `(.L_x_5) ;  /* 0x00000000002c1947 */ /* 0x000fea0003800000 */
[----:B------:R-:W3:Y:S02]  /*0290*/  LDCU.64 UR6, c[0x0][0x348] ;  /* 0x00006900ff0677ac */ /* 0x000ee40008000a00 */
[----:B---3--:R-:W-:Y:S02]  /*02a0*/  UIADD3 UR12, UP2, UPT, UR6, 0x80, URZ ;  /* 0x00000080060c7890 */ /* 0x008fe4000ff5e0ff */
[----:B------:R-:W-:Y:S02]  /*02b0*/  UIADD3 UR10, UP1, UPT, UR6, 0x280, URZ ;  /* 0x00000280060a7890 */ /* 0x000fe4000ff3e0ff */
[----:B------:R-:W-:Y:S02]  /*02c0*/  UIADD3 UR6, UP0, UPT, UR6, 0x180, URZ ;  /* 0x0000018006067890 */ /* 0x000fe4000ff1e0ff */
[----:B------:R-:W-:Y:S02]  /*02d0*/  UIADD3.X UR13, UPT, UPT, URZ, UR7, URZ, UP2, !UPT ;  /* 0x00000007ff0d7290 */ /* 0x000fe400097fe4ff */
[----:B------:R-:W-:-:S02]  /*02e0*/  UIADD3.X UR11, UPT, UPT, URZ, UR7, URZ, UP1, !UPT ;  /* 0x00000007ff0b7290 */ /* 0x000fc40008ffe4ff */
[----:B------:R-:W-:-:S05]  /*02f0*/  UIADD3.X UR7, UPT, UPT, URZ, UR7, URZ, UP0, !UPT ;  /* 0x00000007ff077290 */ /* 0x000fca00087fe4ff */
[----:B------:R3:W-:Y:S02]  /*0300*/  UTMACCTL.PF [UR12] ;  /* 0x000000000c0079b9 */ /* 0x0007e40008040000 */
[----:B------:R3:W-:Y:S02]  /*0310*/  UTMACCTL.PF [UR10] ;  /* 0x000000000a0079b9 */ /* 0x0007e40008040000 */
[----:B------:R3:W-:Y:S02]  /*0320*/  UTMACCTL.PF [UR6] ;  /* 0x00000000060079b9 */ /* 0x0007e40008040000 */
[----:B---3--:R-:W-:Y:S01]  /*0330*/  NOP ;  /* 0x0000000000007918 */ /* 0x008fe20000000000 */
.L_x_5:
[----:B------:R-:W-:Y:S05]  /*0340*/  BSYNC.RECONVERGENT B0 ;  /* 0x0000000000007941 */ /* 0x000fea0003800200 */
.L_x_4:
[----:B------:R-:W-:Y:S04]  /*0350*/  BSSY.RECONVERGENT B0, `(.L_x_6) ;  /* 0x000000a000007945 */ /* 0x000fe80003800200 */
[----:B------:R-:W-:Y:S05]  /*0360*/  @P0 BRA `(.L_x_7) ;  /* 0x0000000000200947 */ /* 0x000fea0003800000 */
[----:B------:R-:W3:Y:S02]  /*0370*/  LDCU.64 UR6, c[0x0][0x348] ;  /* 0x00006900ff0677ac */ /* 0x000ee40008000a00 */
[----:B---3--:R-:W-:Y:S02]  /*0380*/  UIADD3 UR10, UP1, UPT, UR6, 0x780, URZ ;  /* 0x00000780060a7890 */ /* 0x008fe4000ff3e0ff */
[----:B------:R-:W-:Y:S02]  /*0390*/  UIADD3 UR6, UP0, UPT, UR6, 0x880, URZ ;  /* 0x0000088006067890 */ /* 0x000fe4000ff1e0ff */
[----:B------:R-:W-:Y:S02]  /*03a0*/  UIADD3.X UR11, UPT, UPT, URZ, UR7, URZ, UP1, !UPT ;  /* 0x00000007ff0b7290 */ /* 0x000fe40008ffe4ff */
[----:B------:R-:W-:-:S07]  /*03b0*/  UIADD3.X UR7, UPT, UPT, URZ, UR7, URZ, UP0, !UPT ;  /* 0x00000007ff077290 */ /* 0x000fce00087fe4ff */
[----:B------:R3:W-:Y:S02]  /*03c0*/  UTMACCTL.PF [UR10] ;  /* 0x000000000a0079b9 */ /* 0x0007e40008040000 */
[----:B------:R3:W-:Y:S02]  /*03d0*/  UTMACCTL.PF [UR6] ;  /* 0x00000000060079b9 */ /* 0x0007e40008040000 */
[----:B---3--:R-:W-:Y:S01]  /*03e0*/  NOP ;  /* 0x0000000000007918 */ /* 0x008fe20000000000 */
.L_x_7:
[----:B------:R-:W-:Y:S05]  /*03f0*/  BSYNC.RECONVERGENT B0 ;  /* 0x0000000000007941 */ /* 0x000fea0003800200 */
.L_x_6:
[----:B------:R-:W3:Y:S01]  /*0400*/  LDCU.64 UR6, c[0x0][0xa88] ;  /* 0x00015100ff0677ac */ /* 0x000ee20008000a00 */
[----:B------:R-:W-:Y:S02]  /*0410*/  UISETP.EQ.U32.AND UP1, UPT, UR4, URZ, UPT ;  /* 0x000000ff0400728c */ /* 0x000fe4000bf22070 */
[----:B------:R-:W-:Y:S02]  /*0420*/  UPLOP3.LUT UP2, UPT, UPT, UPT, UPT, 0x80, 0x8 ;  /* 0x000000000008789c */ /* 0x000fe40003f4f070 */
[----:B---3--:R-:W-:-:S04]  /*0430*/  UISETP.NE.U32.AND UP0, UPT, UR6, URZ, UPT ;  /* 0x000000ff0600728c */ /* 0x008fc8000bf05070 */
[----:B------:R-:W-:-:S04]  /*0440*/  UISETP.NE.AND.EX UP0, UPT, UR7, URZ, UPT, UP0 ;  /* 0x000000ff0700728c */ /* 0x000fc8000bf05300 */
[----:B------:R-:W-:-:S04]  /*0450*/  UISETP.EQ.OR.EX UP3, UPT, UR5, URZ, !UP0, UP1 ;  /* 0x000000ff0500728c */ /* 0x000fc8000c762710 */
[----:B------:R-:W-:-:S05]  /*0460*/  UP2UR UR50, UPR, URZ, 0x8 ;  /* 0x00000008ff327883 */ /* 0x000fca0008000000 */
[----:B------:R-:W-:Y:S07]  /*0470*/  BRA.U !UP3, `(.L_x_8) ;  /* 0x000000010b207547 */ /* 0x000fee000b800000 */
[----:B------:R-:W-:Y:S01]  /*0480*/  UISETP.NE.U32.AND UP1, UPT, UR4, URZ, UPT ;  /* 0x000000ff0400728c */ /* 0x000fe2000bf25070 */
[----:B-----5:R-:W-:Y:S01]  /*0490*/  FSETP.NEU.AND P0, PT, R49, RZ, PT ;  /* 0x000000ff3100720b */ /* 0x020fe20003f0d000 */
[----:B------:R-:W-:Y:S02]  /*04a0*/  USEL UR4, URZ, 0xffffffff, UP0 ;  /* 0xffffffffff047887 */ /* 0x000fe40008000000 */
[----:B------:R-:W-:-:S10]  /*04b0*/  UISETP.NE.AND.EX UP1, UPT, UR5, URZ, UPT, UP1 ;  /* 0x000000ff0500728c */ /* 0x000fd4000bf25310 */
[----:B------:R-:W-:Y:S01]  /*04c0*/  VOTEU.ANY UP0, P0 ;  /* 0x0000000000ff7886 */ /* 0x000fe20000000100 */
[----:B------:R-:W-:-:S04]  /*04d0*/  @!UP1 USEL UR4, URZ, 0xffffffff, UP0 ;  /* 0xffffffffff049887 */ /* 0x000fc80008000000 */
[----:B------:R-:W-:-:S04]  /*04e0*/  ULOP3.LUT UR4, UR4, 0x1, URZ, 0xc0, !UPT ;  /* 0x0000000104047892 */ /* 0x000fc8000f8ec0ff */
[----:B------:R-:W-:-:S11]  /*04f0*/  UISETP.NE.U32.AND UP2, UPT, UR4, 0x1, UPT ;  /* 0x000000010400788c */ /* 0x000fd6000bf45070 */
.L_x_8:
[----:B-1----:R-:W1:Y:S01]  /*0500*/  SHFL.IDX PT, R2, R94, RZ, 0x1f ;  /* 0x00001fff5e027589 */ /* 0x002e6200000e0000 */
[----:B------:R-:W-:Y:S01]  /*0510*/  UISETP.EQ.AND UP0, UPT, UR8, 0x3, UP2 ;  /* 0x000000030800788c */ /* 0x000fe20009702270 */
[----:B-1----:R-:W-:-:S13]  /*0520*/  ISETP.NE.AND P0, PT, R2, RZ, PT ;  /* 0x000000ff0200720c */ /* 0x002fda0003f05270 */
[----:B------:R-:W-:Y:S05]  /*0530*/  @P0 BRA `(.L_x_9) ;  /* 0x0000000000400947 */ /* 0x000fea0003800000 */
[----:B------:R-:W1:Y:S01]  /*0540*/  S2UR UR5, SR_CgaCtaId ;  /* 0x00000000000579c3 */ /* 0x000e620000008800 */
[----:B------:R-:W-:Y:S01]  /*0550*/  UMOV UR6, 0x400 ;  /* 0x0000040000067882 */ /* 0x000fe20000000000 */
[----:B------:R-:W-:Y:S01]  /*0560*/  UMOV UR4, 0x1 ;  /* 0x0000000100047882 */ /* 0x000fe20000000000 */
[----:B------:R-:W-:Y:S01]  /*0570*/  ELECT P0, URZ, PT ;  /* 0x0000000000ff782f */ /* 0x000fe20003800000 */
[----:B-1----:R-:W-:Y:S02]  /*0580*/  ULEA UR5, UR5, UR6, 0x18 ;  /* 0x0000000605057291 */ /* 0x002fe4000f8ec0ff */
[----:B------:R-:W-:-:S04]  /*0590*/  UIADD3 UR6, UPT, UPT, -UR4, 0x100000, URZ ;  /* 0x0010000004067890 */ /* 0x000fc8000fffe1ff */
[----:B------:R-:W-:Y:S02]  /*05a0*/  USHF.L.U32 UR7, UR6, 0xb, URZ ;  /* 0x0000000b06077899 */ /* 0x000fe400080006ff */
[----:B------:R-:W-:Y:S01]  /*05b0*/  USHF.L.U32 UR6, UR6, 0x1, URZ ;  /* 0x0000000106067899 */ /* 0x000fe200080006ff */
[----:B------:R-:W1:Y:S11]  /*05c0*/  FENCE.VIEW.ASYNC.S ;  /* 0x00000000000073c6 */ /* 0x000e760000000000 */
[----:B-1----:R1:W3:Y:S01]  /*05d0*/  SYNCS.EXCH.64 URZ, [UR5], UR6 ;  /* 0x0000000605ff75b2 */ /* 0x0022e20008000100 */
[----:B------:R1:W4:Y:S01]  /*05e0*/  SYNCS.EXCH.64 URZ, [UR5+0x18], UR6 ;  /* 0x0000180605ff75b2 */ /* 0x0003220008000100 */
[----:B------:R1:W1:Y:S01]  /*05f0*/  SYNCS.EXCH.64 URZ, [UR5+0x8], UR6 ;  /* 0x0000080605ff75b2 */ /* 0x0002620008000100 */
[----:B------:R1:W1:Y:S01]  /*0600*/  SYNCS.EXCH.64 URZ, [UR5+0x20], UR6 ;  /* 0x0000200605ff75b2 */ /* 0x0002620008000100 */
[----:B------:R1:W1:Y:S01]  /*0610*/  SYNCS.EXCH.64 URZ, [UR5+0x10], UR6 ;  /* 0x0000100605ff75b2 */ /* 0x0002620008000100 */
[----:B------:R1:W1:Y:S01]  /*0620*/  SYNCS.EXCH.64 URZ, [UR5+0x28], UR6 ;  /* 0x0000280605ff75b2 */ /* 0x0002620008000100 */
[----:B------:R-:W-:Y:S01]  /*0630*/  NOP ;  /* 0x0000000000007918 */ /* 0x000fe20000000000 */
.L_x_9:
[----:B------:R-:W2:Y:S01]  /*0640*/  SHFL.IDX PT, R2, R94, RZ, 0x1f ;  /* 0x00001fff5e027589 */ /* 0x000ea200000e0000 */
[----:B------:R-:W-:Y:S01]  /*0650*/  NOP ;  /* 0x0000000000007918 */ /* 0x000fe20000000000 */
[----:B--2---:R-:W-:-:S13]  /*0660*/  ISETP.NE.AND P0, PT, R2, 0x1, PT ;  /* 0x000000010200780c */ /* 0x004fda0003f05270 */
[----:B------:R-:W-:Y:S05]  /*0670*/  @P0 BRA `(.L_x_10) ;  /* 0x0000000000580947 */ /* 0x000fea0003800000 */
[----:B-1----:R-:W1:Y:S01]  /*0680*/  S2UR UR6, SR_CgaCtaId ;  /* 0x00000000000679c3 */ /* 0x002e620000008800 */
[----:B------:R-:W-:Y:S01]  /*0690*/  UMOV UR7, 0x400 ;  /* 0x0000040000077882 */ /* 0x000fe20000000000 */
[----:B------:R-:W-:Y:S01]  /*06a0*/  UMOV UR5, 0x20 ;  /* 0x0000002000057882 */ /* 0x000fe20000000000 */
[----:B------:R-:W-:Y:S01]  /*06b0*/  UMOV UR4, 0x80 ;  /* 0x0000008000047882 */ /* 0x000fe20000000000 */
[----:B------:R-:W-:-:S04]  /*06c0*/  UIADD3 UR10, UPT, UPT, -UR5, 0x100000, URZ ;  /* 0x00100000050a7890 */ /* 0x000fc8000fffe1ff */
[----:B------:R-:W-:Y:S02]  /*06d0*/  USHF.L.U32 UR11, UR10, 0xb, URZ ;  /* 0x0000000b0a0b7899 */ /* 0x000fe400080006ff */
[----:B------:R-:W-:Y:S02]  /*06e0*/  USHF.L.U32 UR10, UR10, 0x1, URZ ;  /* 0x000000010a0a7899 */ /* 0x000fe400080006ff */
[----:B------:R-:W-:-:S04]  /*06f0*/  UIADD3 UR4, UPT, UPT, -UR4, 0x100000, URZ ;  /* 0x0010000004047890 */ /* 0x000fc8000fffe1ff */
[----:B------:R-:W-:Y:S02]  /*0700*/  USHF.L.U32 UR5, UR4, 0xb, URZ ;  /* 0x0000000b04057899 */ /* 0x000fe400080006ff */
[----:B------:R-:W-:Y:S01]  /*0710*/  USHF.L.U32 UR4, UR4, 0x1, URZ ;  /* 0x0000000104047899 */ /* 0x000fe200080006ff */
[----:B------:R-:W-:Y:S01]  /*0720*/  ELECT P0, URZ, PT ;  /* 0x0000000000ff782f */ /* 0x000fe20003800000 */
[----:B-1----:R-:W-:Y:S01]  /*0730*/  ULEA UR6, UR6, UR7, 0x18 ;  /* 0x0000000706067291 */ /* 0x002fe2000f8ec0ff */
[----:B------:R-:W1:Y:S11]  /*0740*/  FENCE.VIEW.ASYNC.S ;  /* 0x00000000000073c6 */ /* 0x000e760000000000 */
[----:B-1----:R2:W1:Y:S01]  /*0750*/  SYNCS.EXCH.64 URZ, [UR6+0x30], UR10 ;  /* 0x0000300a06ff75b2 */ /* 0x0024620008000100 */
[----:B------:R2:W1:Y:S01]  /*0760*/  SYNCS.EXCH.64 URZ, [UR6+0x50], UR4 ;  /* 0x0000500406ff75b2 */ /* 0x0004620008000100 */
[----:B------:R2:W1:Y:S01]  /*0770*/  SYNCS.EXCH.64 URZ, [UR6+0x38], UR10 ;  /* 0x0000380a06ff75b2 */ /* 0x0004620008000100 */
[----:B------:R2:W1:Y:S01]  /*0780*/  SYNCS.EXCH.64 URZ, [UR6+0x58], UR4 ;  /* 0x0000580406ff75b2 */ /* 0x0004620008000100 */
[----:B------:R2:W1:Y:S01]  /*0790*/  SYNCS.EXCH.64 URZ, [UR6+0x40], UR10 ;  /* 0x0000400a06ff75b2 */ /* 0x0004620008000100 */
[----:B------:R2:W1:Y:S01]  /*07a0*/  SYNCS.EXCH.64 URZ, [UR6+0x60], UR4 ;  /* 0x0000600406ff75b2 */ /* 0x0004620008000100 */
[----:B------:R2:W1:Y:S01]  /*07b0*/  SYNCS.EXCH.64 URZ, [UR6+0x48], UR10 ;  /* 0x0000480a06ff75b2 */ /* 0x0004620008000100 */
[----:B------:R2:W1:Y:S02]  /*07c0*/  SYNCS.EXCH.64 URZ, [UR6+0x68], UR4 ;  /* 0x0000680406ff75b2 */ /* 0x0004640008000100 */
[----:B--2---:R-:W-:Y:S01]  /*07d0*/  NOP ;  /* 0x0000000000007918 */ /* 0x004fe20000000000 */
.L_x_10:
[----:B------:R-:W2:Y:S01]  /*07e0*/  SHFL.IDX PT, R2, R94, RZ, 0x1f ;  /* 0x00001fff5e027589 */ /* 0x000ea200000e0000 */
[----:B------:R-:W-:Y:S01]  /*07f0*/  NOP ;  /* 0x0000000000007918 */ /* 0x000fe20000000000 */
[----:B--2---:R-:W-:-:S13]  /*0800*/  ISETP.NE.AND P0, PT, R2, 0x3, PT ;  /* 0x000000030200780c */ /* 0x004fda0003f05270 */
[----:B------:R-:W-:Y:S05]  /*0810*/  @P0 BRA `(.L_x_11) ;  /* 0x0000000000300947 */ /* 0x000fea0003800000 */
[----:B-1----:R-:W1:Y:S01]  /*0820*/  S2UR UR5, SR_CgaCtaId ;  /* 0x00000000000579c3 */ /* 0x002e620000008800 */
        /* <DEDUP_REMOVED lines=8> */
[----:B-1----:R2:W1:Y:S01]  /*08b0*/  SYNCS.EXCH.64 URZ, [UR5+0x70], UR6 ;  /* 0x0000700605ff75b2 */ /* 0x0024620008000100 */
[----:B------:R2:W1:Y:S02]  /*08c0*/  SYNCS.EXCH.64 URZ, [UR5+0x78], UR6 ;  /* 0x0000780605ff75b2 */ /* 0x0004640008000100 */
[----:B--2---:R-:W-:Y:S01]  /*08d0*/  NOP ;  /* 0x0000000000007918 */ /* 0x004fe20000000000 */
.L_x_11:
[----:B------:R-:W2:Y:S01]  /*08e0*/  SHFL.IDX PT, R2, R94, RZ, 0x1f ;  /* 0x00001fff5e027589 */ /* 0x000ea200000e0000 */
[----:B------:R-:W-:Y:S01]  /*08f0*/  NOP ;  /* 0x0000000000007918 */ /* 0x000fe20000000000 */
[----:B--2---:R-:W-:-:S13]  /*0900*/  ISETP.NE.AND P0, PT, R2, 0x4, PT ;  /* 0x000000040200780c */ /* 0x004fda0003f05270 */
[----:B------:R-:W-:Y:S05]  /*0910*/  @P0 BRA `(.L_x_12) ;  /* 0x00000000004c0947 */ /* 0x000fea0003800000 */
[----:B-1----:R-:W1:Y:S01]  /*0920*/  S2UR UR5, SR_CgaCtaId ;  /* 0x00000000000579c3 */ /* 0x002e620000008800 */
[----:B------:R-:W-:Y:S01]  /*0930*/  UMOV UR7, 0x100 ;  /* 0x0000010000077882 */ /* 0x000fe20000000000 */
[----:B------:R-:W-:Y:S01]  /*0940*/  UMOV UR6, 0x400 ;  /* 0x0000040000067882 */ /* 0x000fe20000000000 */
[----:B------:R-:W-:Y:S01]  /*0950*/  USEL UR7, UR7, 0xe0, UP2 ;  /* 0x000000e007077887 */ /* 0x000fe20009000000 */
[----:B------:R-:W-:Y:S01]  /*0960*/  UMOV UR4, 0x1 ;  /* 0x0000000100047882 */ /* 0x000fe20000000000 */
[----:B------:R-:W-:Y:S01]  /*0970*/  ELECT P0, URZ, PT ;  /* 0x0000000000ff782f */ /* 0x000fe20003800000 */
[----:B------:R-:W-:-:S04]  /*0980*/  UIADD3 UR10, UPT, UPT, -UR4, 0x100000, URZ ;  /* 0x00100000040a7890 */ /* 0x000fc8000fffe1ff */
[----:B------:R-:W-:Y:S02]  /*0990*/  USHF.L.U32 UR11, UR10, 0xb, URZ ;  /* 0x0000000b0a0b7899 */ /* 0x000fe400080006ff */
[----:B------:R-:W-:Y:S02]  /*09a0*/  USHF.L.U32 UR10, UR10, 0x1, URZ ;  /* 0x000000010a0a7899 */ /* 0x000fe400080006ff */
[----:B-1----:R-:W-:Y:S02]  /*09b0*/  ULEA UR5, UR5, UR6, 0x18 ;  /* 0x0000000605057291 */ /* 0x002fe4000f8ec0ff */
[----:B------:R-:W-:-:S04]  /*09c0*/  UIADD3 UR6, UPT, UPT, -UR7, 0x100000, URZ ;  /* 0x0010000007067890 */ /* 0x000fc8000fffe1ff */
[----:B------:R-:W-:Y:S02]  /*09d0*/  USHF.L.U32 UR7, UR6, 0xb, URZ ;  /* 0x0000000b06077899 */ /* 0x000fe400080006ff */
[----:B------:R-:W-:Y:S01]  /*09e0*/  USHF.L.U32 UR6, UR6, 0x1, URZ ;  /* 0x0000000106067899 */ /* 0x000fe200080006ff */
[----:B------:R-:W1:Y:S03]  /*09f0*/  FENCE.VIEW.ASYNC.S ;  /* 0x00000000000073c6 */ /* 0x000e660000000000 */
[----:B-1----:R2:W1:Y:S08]  /*0a00*/  SYNCS.EXCH.64 URZ, [UR5+0x80], UR10 ;  /* 0x0000800a05ff75b2 */ /* 0x0024700008000100 */
[----:B------:R2:W1:Y:S01]  /*0a10*/  SYNCS.EXCH.64 URZ, [UR5+0x90], UR6 ;  /* 0x0000900605ff75b2 */ /* 0x0004620008000100 */
[----:B------:R2:W1:Y:S01]  /*0a20*/  SYNCS.EXCH.64 URZ, [UR5+0x88], UR10 ;  /* 0x0000880a05ff75b2 */ /* 0x0004620008000100 */
[----:B------:R2:W1:Y:S02]  /*0a30*/  SYNCS.EXCH.64 URZ, [UR5+0x98], UR6 ;  /* 0x0000980605ff75b2 */ /* 0x0004640008000100 */
[----:B--2---:R-:W-:Y:S01]  /*0a40*/  NOP ;  /* 0x0000000000007918 */ /* 0x004fe20000000000 */
.L_x_12:
        /* <DEDUP_REMOVED lines=20> */
[----:B------:R2:W1:Y:S02]  /*0b90*/  SYNCS.EXCH.64 URZ, [UR6+0xb8], UR4 ;  /* 0x0000b80406ff75b2 */ /* 0x0004640008000100 */
[----:B--2---:R-:W-:Y:S01]  /*0ba0*/  NOP ;  /* 0x0000000000007918 */ /* 0x004fe20000000000 */
.L_x_13:
[----:B------:R-:W2:Y:S01]  /*0bb0*/  SHFL.IDX PT, R2, R94, RZ, 0x1f ;  /* 0x00001fff5e027589 */ /* 0x000ea200000e0000 */
[----:B------:R-:W1:Y:S01]  /*0bc0*/  S2UR UR11, SR_CTAID.X ;  /* 0x00000000000b79c3 */ /* 0x000e620000002500 */
[----:B------:R-:W-:Y:S01]  /*0bd0*/  NOP ;  /* 0x0000000000007918 */ /* 0x000fe20000000000 */
[----:B--2---:R-:W-:-:S13]  /*0be0*/  ISETP.NE.AND P0, PT, R2, 0x3, PT ;  /* 0x000000030200780c */ /* 0x004fda0003f05270 */
[----:B-1----:R-:W-:Y:S05]  /*0bf0*/  @P0 BRA `(.L_x_14) ;  /* 0x0000000000380947 */ /* 0x002fea0003800000 */
        /* <DEDUP_REMOVED lines=9> */
[----:B-1----:R1:W2:Y:S01]  /*0c90*/  SYNCS.EXCH.64 URZ, [UR5+0xc0], UR6 ;  /* 0x0000c00605ff75b2 */ /* 0x0022a20008000100 */
[----:B------:R1:W1:Y:S01]  /*0ca0*/  SYNCS.EXCH.64 URZ, [UR5+0xd0], UR6 ;  /* 0x0000d00605ff75b2 */ /* 0x0002620008000100 */
[----:B------:R1:W1:Y:S01]  /*0cb0*/  SYNCS.EXCH.64 URZ, [UR5+0xc8], UR6 ;  /* 0x0000c80605ff75b2 */ /* 0x0002620008000100 */
[----:B------:R1:W1:Y:S01]  /*0cc0*/  SYNCS.EXCH.64 URZ, [UR5+0xd8], UR6 ;  /* 0x0000d80605ff75b2 */ /* 0x0002620008000100 */
[----:B------:R-:W-:Y:S01]  /*0cd0*/  NOP ;  /* 0x0000000000007918 */ /* 0x000fe20000000000 */
.L_x_14:
[----:B------:R-:W3:Y:S01]  /*0ce0*/  S2UR UR4, SR_CTAID.Y ;  /* 0x00000000000479c3 */ /* 0x000ee20000002600 */
[----:B------:R-:W-:-:S05]  /*0cf0*/  CS2R.32 R88, SR_CgaSize ;  /* 0x0000000000587805 */ /* 0x000fca0000008a00 */
[----:B------:R-:W-:-:S05]  /*0d00*/  IMAD R88, R88, -0xa0, RZ ;  /* 0xffffff6058587824 */ /* 0x000fca00078e02ff */
[----:B-1----:R-:W-:-:S14]  /*0d10*/  R2UR UR5, R88 ;  /* 0x00000000580572ca */ /* 0x002fdc00000e0000 */
[----:B------:R-:W1:Y:S01]  /*0d20*/  LDCU UR5, c[0x0][UR5+0x2b4] ;  /* 0x00005680050577ac */ /* 0x000e620008000800 */
[----:B------:R-:W-:Y:S01]  /*0d30*/  I2FP.F32.U32 R5, UR11 ;  /* 0x0000000b00057c45 */ /* 0x000fe20008201000 */
[----:B------:R-:W-:Y:S01]  /*0d40*/  NOP ;  /* 0x0000000000007918 */ /* 0x000fe20000000000 */
[----:B------:R-:W-:-:S05]  /*0d50*/  CS2R.32 R88, SR_CgaSize ;  /* 0x0000000000587805 */ /* 0x000fca0000008a00 */
[----:B------:R-:W-:-:S05]  /*0d60*/  IMAD R88, R88, -0xa0, RZ ;  /* 0xffffff6058587824 */ /* 0x000fca00078e02ff */
[----:B------:R-:W-:-:S14]  /*0d70*/  R2UR UR6, R88 ;  /* 0x00000000580672ca */ /* 0x000fdc00000e0000 */
[----:B------:R-:W4:Y:S01]  /*0d80*/  LDCU UR6, c[0x0][UR6+0x2b0] ;  /* 0x00005600060677ac */ /* 0x000f220008000800 */
[----:B------:R-:W2:Y:S01]  /*0d90*/  LDC R10, c[0x0][0xd24] ;  /* 0x00034900ff0a7b82 */ /* 0x000ea20000000800 */
[----:B------:R-:W-:-:S05]  /*0da0*/  CS2R.32 R2, SR_CgaSize ;  /* 0x0000000000027805 */ /* 0x000fca0000008a00 */
[----:B------:R-:W-:-:S06]  /*0db0*/  IMAD R2, R2, -0xa0, RZ ;  /* 0xffffff6002027824 */ /* 0x000fcc00078e02ff */
[----:B------:R-:W2:Y:S01]  /*0dc0*/  LDC R2, c[0x0][R2+0x2a4] ;  /* 0x0000a90002027b82 */ /* 0x000ea20000000800 */
[----:B----4-:R-:W-:Y:S01]  /*0dd0*/  FMUL R5, R5, UR6 ;  /* 0x0000000605057c20 */ /* 0x010fe20008400000 */
[----:B---3--:R-:W-:Y:S02]  /*0de0*/  I2FP.F32.U32 R4, UR4 ;  /* 0x0000000400047c45 */ /* 0x008fe40008201000 */
[----:B------:R-:W-:-:S05]  /*0df0*/  CS2R.32 R3, SR_CgaSize ;  /* 0x0000000000037805 */ /* 0x000fca0000008a00 */
[----:B------:R-:W-:-:S06]  /*0e00*/  IMAD R3, R3, -0xa0, RZ ;  /* 0xffffff6003037824 */ /* 0x000fcc00078e02ff */
[----:B------:R-:W3:Y:S01]  /*0e10*/  LDC R3, c[0x0][R3+0x2a0] ;  /* 0x0000a80003037b82 */ /* 0x000ee20000000800 */
[----:B------:R-:W-:Y:S01]  /*0e20*/  MOV R24, UR4 ;  /* 0x0000000400187c02 */ /* 0x000fe20008000f00 */
[----:B------:R-:W4:Y:S01]  /*0e30*/  F2I.U32.TRUNC.NTZ R88, R5 ;  /* 0x0000000500587305 */ /* 0x000f22000020f000 */
[----:B-1----:R-:W-:-:S05]  /*0e40*/  FMUL R4, R4, UR5 ;  /* 0x0000000504047c20 */ /* 0x002fca0008400000 */
[----:B--2---:R-:W-:Y:S01]  /*0e50*/  BAR.SYNC.DEFER_BLOCKING 0x0 ;  /* 0x0000000000007b1d */ /* 0x004fe20000010000 */
[----:B------:R-:W-:-:S05]  /*0e60*/  ISETP.GE.AND P0, PT, R10, 0x1, PT ;  /* 0x000000010a00780c */ /* 0x000fca0003f06270 */
[----:B------:R-:W1:Y:S02]  /*0e70*/  F2I.U32.TRUNC.NTZ R81, R4 ;  /* 0x0000000400517305 */ /* 0x000e64000020f000 */
[----:B------:R-:W2:Y:S01]  /*0e80*/  S2UR UR36, SR_CTAID.Z ;  /* 0x00000000002479c3 */ /* 0x000ea20000002700 */
[----:B----4-:R-:W-:-:S05]  /*0e90*/  IADD3 R88, PT, PT, -R88, RZ, RZ ;  /* 0x000000ff58587210 */ /* 0x010fca0007ffe1ff */
[----:B---3--:R-:W-:Y:S01]  /*0ea0*/  IMAD R88, R3, R88, UR11 ;  /* 0x0000000b03587e24 */ /* 0x008fe2000f8e0258 */
[----:B-1----:R-:W-:-:S05]  /*0eb0*/  IADD3 R81, PT, PT, -R81, RZ, RZ ;  /* 0x000000ff51517210 */ /* 0x002fca0007ffe1ff */
[----:B------:R-:W-:Y:S01]  /*0ec0*/  IMAD R81, R2, R81, UR4 ;  /* 0x0000000402517e24 */ /* 0x000fe2000f8e0251 */
[----:B--2---:R-:W-:Y:S06]  /*0ed0*/  @!P0 BRA `(.L_x_15) ;  /* 0x0000000000c08947 */ /* 0x004fec0003800000 */
[----:B------:R-:W1:Y:S01]  /*0ee0*/  LDC.64 R4, c[0x0][0xd18] ;  /* 0x00034600ff047b82 */ /* 0x000e620000000a00 */
[----:B------:R-:W-:-:S07]  /*0ef0*/  ISETP.NE.AND P0, PT, R10, 0x1, PT ;  /* 0x000000010a00780c */ /* 0x000fce0003f05270 */
[----:B------:R-:W2:Y:S08]  /*0f00*/  LDC R9, c[0x0][0xd0c] ;  /* 0x00034300ff097b82 */ /* 0x000eb00000000800 */
[----:B------:R-:W3:Y:S08]  /*0f10*/  LDC R13, c[0x0][0x370] ;  /* 0x0000dc00ff0d7b82 */ /* 0x000ef00000000800 */
[----:B------:R-:W4:Y:S01]  /*0f20*/  LDC R11, c[0x0][0x374] ;  /* 0x0000dd00ff0b7b82 */ /* 0x000f220000000800 */
[----:B-1----:R-:W-:-:S07]  /*0f30*/  ISETP.NE.AND P1, PT, R4, 0x1, PT ;  /* 0x000000010400780c */ /* 0x002fce0003f25270 */
[----:B------:R-:W3:Y:S01]  /*0f40*/  LDC.64 R6, c[0x0][0xd10] ;  /* 0x00034400ff067b82 */ /* 0x000ee20000000a00 */
[----:B--2---:R-:W-:-:S07]  /*0f50*/  ISETP.NE.AND P2, PT, R9, 0x1, PT ;  /* 0x000000010900780c */ /* 0x004fce0003f45270 */
[----:B------:R-:W1:Y:S08]  /*0f60*/  LDC R8, c[0x0][0xd20] ;  /* 0x00034800ff087b82 */ /* 0x000e700000000800 */
[----:B------:R-:W2:Y:S01]  /*0f70*/  LDC.64 R2, c[0x0][0xd28] ;  /* 0x00034a00ff027b82 */ /* 0x000ea20000000a00 */
[----:B----4-:R-:W-:-:S04]  /*0f80*/  IMAD.HI.U32 R15, R11, R5, RZ ;  /* 0x000000050b0f7227 */ /* 0x010fc800078e00ff */
[----:B------:R-:W-:-:S04]  /*0f90*/  IMAD.HI.U32 R5, R24, R5, RZ ;  /* 0x0000000518057227 */ /* 0x000fc800078e00ff */
[----:B---3--:R-:W-:-:S04]  /*0fa0*/  IMAD.HI.U32 R12, R13, R6, RZ ;  /* 0x000000060d0c7227 */ /* 0x008fc800078e00ff */
[----:B------:R-:W-:Y:S01]  /*0fb0*/  IMAD.HI.U32 R6, R6, UR11, RZ ;  /* 0x0000000b06067c27 */ /* 0x000fe2000f8e00ff */
[-C--:B------:R-:W-:Y:S02]  /*0fc0*/  @P2 SHF.R.U32.HI R13, RZ, R7.reuse, R12 ;  /* 0x00000007ff0d2219 */ /* 0x080fe4000001160c */
[-C--:B-1----:R-:W-:Y:S02]  /*0fd0*/  @P1 SHF.R.U32.HI R11, RZ, R8.reuse, R15 ;  /* 0x00000008ff0b1219 */ /* 0x082fe4000001160f */
[----:B------:R-:W-:Y:S01]  /*0fe0*/  SHF.R.U32.HI R6, RZ, R7, R6 ;  /* 0x00000007ff067219 */ /* 0x000fe20000011606 */
[----:B------:R-:W-:Y:S01]  /*0ff0*/  IMAD.U32 R7, RZ, RZ, UR11 ;  /* 0x0000000bff077e24 */ /* 0x000fe2000f8e00ff */
[----:B------:R-:W-:Y:S01]  /*1000*/  SHF.R.U32.HI R5, RZ, R8, R5 ;  /* 0x00000008ff057219 */ /* 0x000fe20000011605 */
[----:B--2---:R-:W-:-:S03]  /*1010*/  IMAD.HI.U32 R12, R11, R2, RZ ;  /* 0x000000020b0c7227 */ /* 0x004fc600078e00ff */
[----:B------:R-:W-:Y:S02]  /*1020*/  SEL R5, R24, R5, !P1 ;  /* 0x0000000518057207 */ /* 0x000fe40004800000 */
[----:B------:R-:W-:Y:S01]  /*1030*/  SEL R7, R7, R6, !P2 ;  /* 0x0000000607077207 */ /* 0x000fe20005000000 */
[----:B------:R-:W-:Y:S01]  /*1040*/  IMAD.HI.U32 R14, R13, R2, RZ ;  /* 0x000000020d0e7227 */ /* 0x000fe200078e00ff */
[----:B------:R-:W-:-:S04]  /*1050*/  @P0 SHF.R.U32.HI R11, RZ, R3, R12 ;  /* 0x00000003ff0b0219 */ /* 0x000fc8000001160c */
[----:B------:R-:W-:Y:S01]  /*1060*/  @P0 SHF.R.U32.HI R13, RZ, R3, R14 ;  /* 0x00000003ff0d0219 */ /* 0x000fe2000001160e */
[----:B------:R-:W-:-:S04]  /*1070*/  IMAD R11, R11, R10, RZ ;  /* 0x0000000a0b0b7224 */ /* 0x000fc800078e02ff */
[----:B------:R-:W-:Y:S01]  /*1080*/  IMAD R6, R13, R10, RZ ;  /* 0x0000000a0d067224 */ /* 0x000fe200078e02ff */
[----:B------:R-:W-:-:S04]  /*1090*/  ISETP.GE.AND P1, PT, R5, R11, PT ;  /* 0x0000000b0500720c */ /* 0x000fc80003f26270 */
[----:B------:R-:W-:Y:S01]  /*10a0*/  ISETP.GE.OR P1, PT, R7, R6, P1 ;  /* 0x000000060700720c */ /* 0x000fe20000f26670 */
[----:B------:R-:W-:-:S05]  /*10b0*/  IMAD.HI.U32 R6, R5, R2, RZ ;  /* 0x0000000205067227 */ /* 0x000fca00078e00ff */
[----:B------:R-:W-:-:S04]  /*10c0*/  SHF.R.U32.HI R6, RZ, R3, R6 ;  /* 0x00000003ff067219 */ /* 0x000fc80000011606 */
[----:B------:R-:W-:-:S03]  /*10d0*/  SEL R6, R5, R6, !P0 ;  /* 0x0000000605067207 */ /* 0x000fc60004000000 */
[----:B------:R-:W-:-:S04]  /*10e0*/  @!P1 IMAD.HI.U32 R8, R7, R2, RZ ;  /* 0x0000000207089227 */ /* 0x000fc800078e00ff */
[----:B------:R-:W-:Y:S01]  /*10f0*/  IMAD.MOV R2, RZ, RZ, -R6 ;  /* 0x000000ffff027224 */ /* 0x000fe200078e0a06 */
[----:B------:R-:W-:-:S03]  /*1100*/  @!P1 SHF.R.U32.HI R8, RZ, R3, R8 ;  /* 0x00000003ff089219 */ /* 0x000fc60000011608 */
[----:B------:R-:W-:Y:S01]  /*1110*/  IMAD R2, R10, R2, R5 ;  /* 0x000000020a027224 */ /* 0x000fe200078e0205 */
[----:B------:R-:W-:-:S04]  /*1120*/  @!P1 SEL R3, R7, R8, !P0 ;  /* 0x0000000807039207 */ /* 0x000fc80004000000 */
[----:B------:R-:W-:Y:S01]  /*1130*/  @!P1 IADD3 R6, PT, PT, R6, -R3, RZ ;  /* 0x8000000306069210 */ /* 0x000fe20007ffe0ff */
[----:B------:R-:W-:Y:S01]  /*1140*/  @!P1 IMAD R13, R2, R13, R3 ;  /* 0x0000000d020d9224 */ /* 0x000fe200078e0203 */
[----:B------:R-:W-:Y:S01]  /*1150*/  IADD3 R3, PT, PT, -R5, RZ, RZ ;  /* 0x000000ff05037210 */ /* 0x000fe20007ffe1ff */
[--C-:B------:R-:W-:Y:S02]  /*1160*/  IMAD.MOV R2, RZ, RZ, -R7.reuse ;  /* 0x000000ffff027224 */ /* 0x100fe400078e0a07 */
[----:B------:R-:W-:Y:S01]  /*1170*/  @!P1 IMAD R5, R6, R10, R7 ;  /* 0x0000000a06059224 */ /* 0x000fe200078e0207 */
[----:B------:R-:W-:Y:S01]  /*1180*/  @!P1 MOV R7, R13 ;  /* 0x0000000d00079202 */ /* 0x000fe20000000f00 */
[----:B------:R-:W-:Y:S02]  /*1190*/  IMAD R2, R9, R2, UR11 ;  /* 0x0000000b09027e24 */ /* 0x000fe4000f8e0202 */
[----:B------:R-:W-:Y:S02]  /*11a0*/  IMAD R3, R4, R3, R24 ;  /* 0x0000000304037224 */ /* 0x000fe400078e0218 */
[----:B------:R-:W-:-:S02]  /*11b0*/  IMAD R2, R7, R9, R2 ;  /* 0x0000000907027224 */ /* 0x000fc400078e0202 */
[----:B------:R-:W-:-:S03]  /*11c0*/  IMAD R24, R5, R4, R3 ;  /* 0x0000000405187224 */ /* 0x000fc600078e0203 */
[----:B------:R-:W-:Y:S02]  /*11d0*/  R2UR UR11, R2 ;  /* 0x00000000020b72ca */ /* 0x000fe400000e0000 */
.L_x_15:
[----:B------:R-:W1:Y:S02]  /*11e0*/  LDCU UR4, c[0x0][0xd30] ;  /* 0x0001a600ff0477ac */ /* 0x000e640008000800 */
[----:B-1----:R-:W-:-:S09]  /*11f0*/  UISETP.NE.AND UP1, UPT, UR4, 0x1, UPT ;  /* 0x000000010400788c */ /* 0x002fd2000bf25270 */
[----:B------:R-:W-:Y:S05]  /*1200*/  BRA.U UP1, `(.L_x_16) ;  /* 0x0000000101487547 */ /* 0x000fea000b800000 */
[----:B------:R-:W1:Y:S08]  /*1210*/  LDC.64 R4, c[0x0][0xd10] ;  /* 0x00034400ff047b82 */ /* 0x000e700000000a00 */
[----:B------:R-:W2:Y:S08]  /*1220*/  LDC.64 R2, c[0x0][0xd18] ;  /* 0x00034600ff027b82 */ /* 0x000eb00000000a00 */
[----:B------:R-:W3:Y:S08]  /*1230*/  LDC R6, c[0x0][0xd20] ;  /* 0x00034800ff067b82 */ /* 0x000ef00000000800 */
[----:B------:R-:W4:Y:S01]  /*1240*/  LDC R7, c[0x0][0xd0c] ;  /* 0x00034300ff077b82 */ /* 0x000f220000000800 */
[----:B-1----:R-:W-:-:S05]  /*1250*/  IMAD.HI.U32 R4, R4, UR11, RZ ;  /* 0x0000000b04047c27 */ /* 0x002fca000f8e00ff */
[----:B------:R-:W-:Y:S01]  /*1260*/  SHF.R.U32.HI R4, RZ, R5, R4 ;  /* 0x00000005ff047219 */ /* 0x000fe20000011604 */
[----:B--2---:R-:W-:Y:S01]  /*1270*/  IMAD.HI.U32 R3, R24, R3, RZ ;  /* 0x0000000318037227 */ /* 0x004fe200078e00ff */
[----:B------:R-:W-:-:S04]  /*1280*/  ISETP.NE.AND P0, PT, R2, 0x1, PT ;  /* 0x000000010200780c */ /* 0x000fc80003f05270 */
[----:B---3--:R-:W-:Y:S01]  /*1290*/  SHF.R.U32.HI R5, RZ, R6, R3 ;  /* 0x00000006ff057219 */ /* 0x008fe20000011603 */
[----:B------:R-:W-:Y:S01]  /*12a0*/  IMAD.U32 R3, RZ, RZ, UR11 ;  /* 0x0000000bff037e24 */ /* 0x000fe2000f8e00ff */
[----:B----4-:R-:W-:-:S04]  /*12b0*/  ISETP.NE.AND P1, PT, R7, 0x1, PT ;  /* 0x000000010700780c */ /* 0x010fc80003f25270 */
[----:B------:R-:W-:Y:S02]  /*12c0*/  SEL R3, R3, R4, !P1 ;  /* 0x0000000403037207 */ /* 0x000fe40004800000 */
[----:B------:R-:W-:-:S05]  /*12d0*/  SEL R4, R24, R5, !P0 ;  /* 0x0000000518047207 */ /* 0x000fca0004000000 */
[----:B------:R-:W-:Y:S02]  /*12e0*/  IMAD.IADD R6, R4, 0x1, -R3 ;  /* 0x0000000104067824 */ /* 0x000fe400078e0a03 */
[----:B------:R-:W-:Y:S02]  /*12f0*/  IMAD.IADD R3, R3, 0x1, -R4 ;  /* 0x0000000103037824 */ /* 0x000fe400078e0a04 */
[----:B------:R-:W-:Y:S02]  /*1300*/  IMAD R6, R6, R7, UR11 ;  /* 0x0000000b06067e24 */ /* 0x000fe4000f8e0207 */
[----:B------:R-:W-:-:S03]  /*1310*/  IMAD R24, R3, R2, R24 ;  /* 0x0000000203187224 */ /* 0x000fc600078e0218 */
[----:B------:R-:W-:-:S15]  /*1320*/  R2UR UR11, R6 ;  /* 0x00000000060b72ca */ /* 0x000fde00000e0000 */
.L_x_16:
[----:B------:R-:W1:Y:S01]  /*1330*/  LDCU UR5, c[0x0][0x38c] ;  /* 0x00007180ff0577ac */ /* 0x000e620008000800 */
[----:B------:R-:W2:Y:S08]  /*1340*/  S2UR UR37, SR_CgaCtaId ;  /* 0x00000000002579c3 */ /* 0x000eb00000008800 */
[----:B------:R-:W-:Y:S01]  /*1350*/  BAR.SYNC.DEFER_BLOCKING 0x0 ;  /* 0x0000000000007b1d */ /* 0x000fe20000010000 */
[----:B------:R-:W-:Y:S01]  /*1360*/  ISETP.NE.OR P4, PT, R0, 0x2, !P4 ;  /* 0x000000020000780c */ /* 0x000fe20006785670 */
[----:B------:R-:W-:Y:S01]  /*1370*/  UISETP.NE.AND UP1, UPT, UR8, 0x2, UPT ;  /* 0x000000020800788c */ /* 0x000fe2000bf25270 */
[----:B------:R-:W-:-:S05]  /*1380*/  LOP3.LUT R0, R103, 0x1f, RZ, 0xc0, !PT ;  /* 0x0000001f67007812 */ /* 0x000fca00078ec0ff */
[----:B------:R-:W3:Y:S01]  /*1390*/  LDC R2, c[0x0][0xd24] ;  /* 0x00034900ff027b82 */ /* 0x000ee20000000800 */
[----:B-1----:R-:W-:-:S04]  /*13a0*/  UIADD3 UR5, UPT, UPT, UR5, 0x7f, URZ ;  /* 0x0000007f05057890 */ /* 0x002fc8000fffe0ff */
[----:B------:R-:W-:-:S04]  /*13b0*/  USHF.R.S32.HI UR4, URZ, 0x1f, UR5 ;  /* 0x0000001fff047899 */ /* 0x000fc80008011405 */
[----:B------:R-:W-:-:S04]  /*13c0*/  ULEA.HI UR4, UR4, UR5, URZ, 0x7 ;  /* 0x0000000504047291 */ /* 0x000fc8000f8f38ff */
[----:B------:R-:W-:Y:S01]  /*13d0*/  USHF.R.S32.HI UR14, URZ, 0x7, UR4 ;  /* 0x00000007ff0e7899 */ /* 0x000fe20008011404 */
[----:B--2---:R-:W-:Y:S11]  /*13e0*/  BRA.U UP1, `(.L_x_17) ;  /* 0x0000000d016c7547 */ /* 0x004ff6000b800000 */
[----:B------:R-:W1:Y:S01]  /*13f0*/  LDC R3, c[0x0][0x370] ;  /* 0x0000dc00ff037b82 */ /* 0x000e620000000800 */
[----:B------:R-:W-:Y:S01]  /*1400*/  PLOP3.LUT P1, PT, PT, PT, UP2, 0x80, 0x8 ;  /* 0x000000000008781c */ /* 0x000fe20003f2f028 */
[----:B------:R-:W-:Y:S01]  /*1410*/  UISETP.LT.AND UP0, UPT, UR14, 0x1, UPT ;  /* 0x000000010e00788c */ /* 0x000fe2000bf01270 */
[----:B------:R-:W-:Y:S01]  /*1420*/  IMAD.MOV.U32 R16, RZ, RZ, 0x1 ;  /* 0x00000001ff107424 */ /* 0x000fe200078e00ff */
[----:B------:R-:W-:Y:S02]  /*1430*/  CS2R R14, SRZ ;  /* 0x00000000000e7805 */ /* 0x000fe4000001ff00 */
[----:B------:R-:W-:Y:S01]  /*1440*/  PLOP3.LUT P1, PT, P1, PT, PT, 0x8, 0x80 ;  /* 0x000000000080781c */ /* 0x000fe20000f2e170 */
[----:B------:R-:W-:Y:S01]  /*1450*/  IMAD.MOV.U32 R13, RZ, RZ, RZ ;  /* 0x000000ffff0d7224 */ /* 0x000fe200078e00ff */
[----:B------:R-:W2:Y:S01]  /*1460*/  LDCU.64 UR42, c[0x0][0x348] ;  /* 0x00006900ff2a77ac */ /* 0x000ea20008000a00 */
[----:B------:R-:W4:Y:S01]  /*1470*/  S2UR UR4, SR_CgaCtaId ;  /* 0x00000000000479c3 */ /* 0x000f220000008800 */
[----:B------:R-:W-:Y:S01]  /*1480*/  IMAD.MOV.U32 R12, RZ, RZ, 0x1 ;  /* 0x00000001ff0c7424 */ /* 0x000fe200078e00ff */
[----:B------:R-:W-:Y:S01]  /*1490*/  USEL UR14, UR14, 0x1, !UP0 ;  /* 0x000000010e0e7887 */ /* 0x000fe2000c000000 */
[----:B------:R-:W-:Y:S01]  /*14a0*/  UMOV UR7, URZ ;  /* 0x000000ff00077c82 */ /* 0x000fe20008000000 */
[----:B------:R-:W-:-:S04]  /*14b0*/  UMOV UR6, 0x400 ;  /* 0x0000040000067882 */ /* 0x000fc80000000000 */
[----:B------:R-:W1:Y:S06]  /*14c0*/  LDC R0, c[0x0][0x374] ;  /* 0x0000dd00ff007b82 */ /* 0x000e6c0000000800 */
.L_x_27:
[----:B------:R-:W-:-:S03]  /*14d0*/  UISETP.NE.AND UP0, UPT, UR37, URZ, UPT ;  /* 0x000000ff2500728c */ /* 0x000fc6000bf05270 */
[----:B----4-:R-:W-:Y:S02]  /*14e0*/  UMOV UR37, UR4 ;  /* 0x0000000400257c82 */ /* 0x010fe40008000000 */
[----:B------:R-:W-:-:S04]  /*14f0*/  ULEA UR5, UR37, UR6, 0x18 ;  /* 0x0000000625057291 */ /* 0x000fc8000f8ec0ff */
[----:B------:R-:W-:Y:S08]  /*1500*/  BRA.U UP0, `(.L_x_18) ;  /* 0x0000000100347547 */ /* 0x000ff0000b800000 */
[----:B------:R-:W4:Y:S01]  /*1510*/  S2R R4, SR_CgaCtaId ;  /* 0x0000000000047919 */ /* 0x000f220000008800 */
[----:B------:R-:W-:-:S04]  /*1520*/  MOV R5, 0x400 ;  /* 0x0000040000057802 */ /* 0x000fc80000000f00 */
[----:B----4-:R-:W-:Y:S02]  /*1530*/  LEA R4, R4, R5, 0x18 ;  /* 0x0000000504047211 */ /* 0x010fe400078ec0ff */
[----:B------:R-:W-:-:S03]  /*1540*/  SHF.L.U32 R5, R12, 0x1f, RZ ;  /* 0x0000001f0c057819 */ /* 0x000fc600000006ff */
[----:B------:R-:W-:-:S04]  /*1550*/  IMAD R4, R13, 0x8, R4 ;  /* 0x000000080d047824 */ /* 0x000fc800078e0204 */
[----:B------:R-:W4:Y:S02]  /*1560*/  SYNCS.PHASECHK.TRANS64.TRYWAIT P0, [R4+URZ+0xd0], R5 ;  /* 0x0000d005040075a7 */ /* 0x000f2400080011ff */
[----:B----4-:R-:W-:Y:S05]  /*1570*/  @!P0 BRA `(.L_x_19) ;  /* 0x0000007c00e88947 */ /* 0x010fea0003800000 */
.L_x_120:
[----:B------:R1:W-:Y:S01]  /*1580*/  SYNCS.ARRIVE.TRANS64.A1T0 RZ, [R4+URZ+0xc0], RZ ;  /* 0x0000c0ff04ff79a7 */ /* 0x0003e200081000ff */
[----:B------:R-:W-:-:S05]  /*1590*/  VIADD R13, R13, 0x1 ;  /* 0x000000010d0d7836 */ /* 0x000fca0000000000 */
[----:B------:R-:W-:-:S04]  /*15a0*/  ISETP.NE.AND P0, PT, R13, 0x2, PT ;  /* 0x000000020d00780c */ /* 0x000fc80003f05270 */
[----:B----4-:R-:W-:Y:S02]  /*15b0*/  SEL R5, RZ, 0x1, P0 ;  /* 0x00000001ff057807 */ /* 0x010fe40000000000 */
[----:B------:R-:W-:Y:S02]  /*15c0*/  SEL R13, R13, RZ, P0 ;  /* 0x000000ff0d0d7207 */ /* 0x000fe40000000000 */
[----:B------:R-:W-:-:S07]  /*15d0*/  LOP3.LUT R12, R12, R5, RZ, 0x3c, !PT ;  /* 0x000000050c0c7212 */ /* 0x000fce00078e3cff */
.L_x_18:
[----:B------:R-:W-:Y:S01]  /*15e0*/  ULEA UR8, UR7, UR5, 0x3 ;  /* 0x0000000507087291 */ /* 0x000fe2000f8e18ff */
[----:B-1----:R-:W-:-:S08]  /*15f0*/  SHF.L.U32 R4, R16, 0x1f, RZ ;  /* 0x0000001f10047819 */ /* 0x002fd000000006ff */
[----:B------:R1:W4:Y:S02]  /*1600*/  SYNCS.PHASECHK.TRANS64.TRYWAIT P0, [UR8+0x18], R4 ;  /* 0x00001804ff0075a7 */ /* 0x0003240008001108 */
[----:B------:R-:W2:Y:S02]  /*1610*/  LDCU UR8, c[0x0][0x38c] ;  /* 0x00007180ff0877ac */ /* 0x000ea40008000800 */
[----:B--2---:R-:W-:-:S09]  /*1620*/  UISETP.GE.AND UP0, UPT, UR8, 0x1, UPT ;  /* 0x000000010800788c */ /* 0x004fd2000bf06270 */
[----:B-1----:R-:W-:Y:S05]  /*1630*/  BRA.U !UP0, `(.L_x_20) ;  /* 0x0000000108d87547 */ /* 0x002fea000b800000 */
[----:B------:R-:W-:Y:S01]  /*1640*/  R2UR UR27, R24 ;  /* 0x00000000181b72ca */ /* 0x000fe200000e0000 */
[----:B------:R-:W-:Y:S01]  /*1650*/  UIADD3 UR40, UP2, UPT, UR42, 0x80, URZ ;  /* 0x000000802a287890 */ /* 0x000fe2000ff5e0ff */
[----:B------:R-:W-:Y:S01]  /*1660*/  @!P4 MOV R5, 0xc800 ;  /* 0x0000c8000005c802 */ /* 0x000fe20000000f00 */
[----:B------:R-:W-:Y:S02]  /*1670*/  UIADD3 UR38, UP1, UPT, UR42, 0x280, URZ ;  /* 0x000002802a267890 */ /* 0x000fe4000ff3e0ff */
[----:B------:R-:W-:Y:S02]  /*1680*/  UIADD3 UR30, UP0, UPT, UR42, 0x180, URZ ;  /* 0x000001802a1e7890 */ /* 0x000fe4000ff1e0ff */
[----:B------:R-:W-:Y:S02]  /*1690*/  USHF.L.U32 UR35, UR11, 0x7, URZ ;  /* 0x000000070b237899 */ /* 0x000fe400080006ff */
[----:B------:R-:W-:Y:S02]  /*16a0*/  UIADD3.X UR41, UPT, UPT, URZ, UR43, URZ, UP2, !UPT ;  /* 0x0000002bff297290 */ /* 0x000fe400097fe4ff */
[----:B------:R-:W-:-:S02]  /*16b0*/  UIADD3.X UR39, UPT, UPT, URZ, UR43, URZ, UP1, !UPT ;  /* 0x0000002bff277290 */ /* 0x000fc40008ffe4ff */
[----:B------:R-:W-:Y:S02]  /*16c0*/  UIADD3.X UR31, UPT, UPT, URZ, UR43, URZ, UP0, !UPT ;  /* 0x0000002bff1f7290 */ /* 0x000fe400087fe4ff */
[----:B------:R-:W-:Y:S01]  /*16d0*/  USHF.L.U32 UR27, UR27, 0x7, URZ ;  /* 0x000000071b1b7899 */ /* 0x000fe200080006ff */
[----:B------:R-:W-:Y:S01]  /*16e0*/  UMOV UR15, UR7 ;  /* 0x00000007000f7c82 */ /* 0x000fe20008000000 */
[----:B------:R-:W-:Y:S01]  /*16f0*/  UMOV UR12, URZ ;  /* 0x000000ff000c7c82 */ /* 0x000fe20008000000 */
[----:B------:R-:W-:-:S09]  /*1700*/  UMOV UR10, URZ ;  /* 0x000000ff000a7c82 */ /* 0x000fd20008000000 */
.L_x_23:
[----:B------:R-:W-:Y:S01]  /*1710*/  ULEA UR33, UR15, UR5, 0x3 ;  /* 0x000000050f217291 */ /* 0x000fe2000f8e18ff */
[----:B-1--4-:R-:W-:Y:S11]  /*1720*/  @P0 BRA `(.L_x_21) ;  /* 0x00000000000c0947 */ /* 0x012ff60003800000 */
[----:B------:R-:W-:-:S04]  /*1730*/  SHF.L.U32 R7, R16, 0x1f, RZ ;  /* 0x0000001f10077819 */ /* 0x000fc800000006ff */
[----:B------:R-:W1:Y:S02]  /*1740*/  SYNCS.PHASECHK.TRANS64.TRYWAIT P0, [UR33+0x18], R7 ;  /* 0x00001807ff0075a7 */ /* 0x000e640008001121 */
[----:B-1----:R-:W-:Y:S05]  /*1750*/  @!P0 BRA `(.L_x_22) ;  /* 0x0000007c00848947 */ /* 0x002fea0003800000 */
.L_x_21:
[----:B------:R-:W-:Y:S01]  /*1760*/  UIADD3 UR7, UPT, UPT, UR15, 0x1, URZ ;  /* 0x000000010f077890 */ /* 0x000fe2000fffe0ff */
[----:B------:R2:W-:Y:S01]  /*1770*/  @!P4 SYNCS.ARRIVE.TRANS64 RZ, [UR33], R5 ;  /* 0x00000005ffffc9a7 */ /* 0x0005e20008000021 */
[----:B------:R-:W-:Y:S02]  /*1780*/  ULEA UR32, UR15, UR5, 0xe ;  /* 0x000000050f207291 */ /* 0x000fe4000f8e70ff */
[----:B------:R-:W-:Y:S02]  /*1790*/  UISETP.NE.AND UP0, UPT, UR7, 0x3, UPT ;  /* 0x000000030700788c */ /* 0x000fe4000bf05270 */
[----:B------:R-:W-:Y:S02]  /*17a0*/  ULEA UR16, UR15, UR5, 0xf ;  /* 0x000000050f107291 */ /* 0x000fe4000f8e78ff */
[----:B------:R-:W-:Y:S02]  /*17b0*/  USEL UR9, URZ, 0x1, UP0 ;  /* 0x00000001ff097887 */ /* 0x000fe40008000000 */
[----:B------:R-:W-:-:S02]  /*17c0*/  USEL UR7, UR7, URZ, UP0 ;  /* 0x000000ff07077287 */ /* 0x000fc40008000000 */
[----:B------:R-:W-:Y:S02]  /*17d0*/  USHF.L.U32 UR26, UR12, 0x7, URZ ;  /* 0x000000070c1a7899 */ /* 0x000fe400080006ff */
[----:B------:R-:W-:Y:S01]  /*17e0*/  ULEA UR8, UR7, UR5, 0x3 ;  /* 0x0000000507087291 */ /* 0x000fe2000f8e18ff */
[----:B------:R-:W-:Y:S01]  /*17f0*/  LOP3.LUT R16, R16, UR9, RZ, 0x3c, !PT ;  /* 0x0000000910107c12 */ /* 0x000fe2000f8e3cff */
[----:B------:R-:W-:Y:S02]  /*1800*/  USHF.L.U32 UR34, UR12, 0x6, URZ ;  /* 0x000000060c227899 */ /* 0x000fe400080006ff */
[----:B------:R-:W-:Y:S01]  /*1810*/  UIADD3 UR32, UPT, UPT, UR32, 0x10400, URZ ;  /* 0x0001040020207890 */ /* 0x000fe2000fffe0ff */
[----:B-1----:R-:W-:Y:S01]  /*1820*/  SHF.L.U32 R4, R16, 0x1f, RZ ;  /* 0x0000001f10047819 */ /* 0x002fe200000006ff */
[----:B------:R-:W-:Y:S02]  /*1830*/  UIADD3 UR24, UPT, UPT, UR16, 0x1c400, URZ ;  /* 0x0001c40010187890 */ /* 0x000fe4000fffe0ff */
[----:B------:R-:W-:Y:S01]  /*1840*/  UIADD3 UR16, UPT, UPT, UR16, 0x20400, URZ ;  /* 0x0002040010107890 */ /* 0x000fe2000fffe0ff */
[----:B------:R2:W1:Y:S01]  /*1850*/  SYNCS.PHASECHK.TRANS64.TRYWAIT P0, [UR8+0x18], R4 ;  /* 0x00001804ff0075a7 */ /* 0x0004620008001108 */
[----:B------:R-:W-:-:S02]  /*1860*/  ULEA UR8, UR15, UR5, 0xb ;  /* 0x000000050f087291 */ /* 0x000fc4000f8e58ff */
[----:B------:R-:W-:Y:S02]  /*1870*/  UIADD3 UR18, UPT, UPT, UR26, 0x40, URZ ;  /* 0x000000401a127890 */ /* 0x000fe4000fffe0ff */
[----:B------:R-:W-:Y:S01]  /*1880*/  UIADD3 UR8, UPT, UPT, UR8, 0x34400, URZ ;  /* 0x0003440008087890 */ /* 0x000fe2000fffe0ff */
[----:B------:R-:W-:Y:S01]  /*1890*/  UMOV UR22, 0x0 ;  /* 0x0000000000167882 */ /* 0x000fe20000000000 */
[----:B------:R-:W-:Y:S01]  /*18a0*/  UMOV UR23, 0x10000000 ;  /* 0x1000000000177882 */ /* 0x000fe20000000000 */
[----:B------:R-:W-:Y:S01]  /*18b0*/  UMOV UR25, UR33 ;  /* 0x0000002100197c82 */ /* 0x000fe20008000000 */
[----:B------:R-:W-:Y:S01]  /*18c0*/  UMOV UR28, UR36 ;  /* 0x00000024001c7c82 */ /* 0x000fe20008000000 */
[----:B------:R-:W-:Y:S01]  /*18d0*/  UMOV UR17, UR33 ;  /* 0x0000002100117c82 */ /* 0x000fe20008000000 */
[----:B------:R-:W-:Y:S01]  /*18e0*/  UMOV UR19, UR27 ;  /* 0x0000001b00137c82 */ /* 0x000fe20008000000 */
[----:B------:R-:W-:Y:S01]  /*18f0*/  UMOV UR20, UR36 ;  /* 0x0000002400147c82 */ /* 0x000fe20008000000 */
[----:B------:R-:W-:Y:S01]  /*1900*/  UTMALDG.3D [UR32], [UR40], desc[UR22] ;  /* 0x00001620280075b4 */ /* 0x000fe20008011000 */
[----:B------:R-:W-:Y:S01]  /*1910*/  UMOV UR13, UR36 ;  /* 0x00000024000d7c82 */ /* 0x000fe20008000000 */
[----:B------:R-:W-:Y:S01]  /*1920*/  UMOV UR9, UR33 ;  /* 0x0000002100097c82 */ /* 0x000fe20008000000 */
[----:B------:R-:W-:Y:S01]  /*1930*/  UMOV UR15, UR7 ;  /* 0x00000007000f7c82 */ /* 0x000fe20008000000 */
[----:B------:R-:W-:Y:S01]  /*1940*/  UTMALDG.3D [UR24], [UR38], desc[UR22] ;  /* 0x00001618260075b4 */ /* 0x000fe20008011000 */
[----:B------:R-:W-:Y:S01]  /*1950*/  UTMALDG.3D [UR16], [UR38], desc[UR22] ;  /* 0x00001610260075b4 */ /* 0x000fe20008011000 */
[----:B------:R4:W-:Y:S02]  /*1960*/  UTMALDG.4D [UR8], [UR30], desc[UR22] ;  /* 0x000016081e0075b4 */ /* 0x0009e40008019000 */
[----:B----4-:R-:W-:-:S04]  /*1970*/  UIADD3 UR12, UPT, UPT, UR12, 0x1, URZ ;  /* 0x000000010c0c7890 */ /* 0x010fc8000fffe0ff */
[----:B------:R-:W-:-:S09]  /*1980*/  UISETP.NE.AND UP0, UPT, UR12, UR14, UPT ;  /* 0x0000000e0c00728c */ /* 0x000fd2000bf05270 */
[----:B--2---:R-:W-:Y:S05]  /*1990*/  BRA.U UP0, `(.L_x_23) ;  /* 0xfffffffd005c7547 */ /* 0x004fea000b83ffff */
.L_x_20:
[----:B------:R-:W-:Y:S01]  /*19a0*/  LEA R8, R15, UR5, 0x3 ;  /* 0x000000050f087c11 */ /* 0x000fe2000f8e18ff */
[----:B------:R-:W-:Y:S01]  /*19b0*/  @!P1 SYNCS.ARRIVE.TRANS64.A1T0 RZ, [UR5+0x78], RZ ;  /* 0x000078ffffff99a7 */ /* 0x000fe20008100005 */
[----:B------:R-:W-:Y:S01]  /*19c0*/  SHF.L.U32 R5, R14, 0x1f, RZ ;  /* 0x0000001f0e057819 */ /* 0x000fe200000006ff */
[----:B------:R-:W-:-:S03]  /*19d0*/  NOP ;  /* 0x0000000000007918 */ /* 0x000fc60000000000 */
[----:B-1--4-:R-:W1:Y:S01]  /*19e0*/  SYNCS.PHASECHK.TRANS64.TRYWAIT P0, [R8+URZ+0x80], R5 ;  /* 0x00008005080075a7 */ /* 0x012e6200080011ff */
[----:B------:R-:W-:Y:S01]  /*19f0*/  LEA R4, R15, UR5, 0x4 ;  /* 0x000000050f047c11 */ /* 0x000fe2000f8e20ff */
[----:B-1----:R-:W-:Y:S06]  /*1a00*/  @!P0 BRA `(.L_x_24) ;  /* 0x0000007800f08947 */ /* 0x002fec0003800000 */
.L_x_122:
[----:B-1----:R-:W1:Y:S01]  /*1a10*/  LDS.128 R4, [R4+0xf0] ;  /* 0x0000f00004047984 */ /* 0x002e620000000c00 */
[----:B---3--:R-:W-:Y:S01]  /*1a20*/  ISETP.GE.AND P0, PT, R2, 0x1, PT ;  /* 0x000000010200780c */ /* 0x008fe20003f06270 */
[----:B------:R-:W-:Y:S01]  /*1a30*/  VIADD R8, R8, 0x90 ;  /* 0x0000009008087836 */ /* 0x000fe20000000000 */
[----:B------:R-:W-:Y:S01]  /*1a40*/  @!PT LDS RZ, [RZ] ;  /* 0x00000000fffff984 */ /* 0x000fe20000000800 */
[----:B------:R-:W-:Y:S01]  /*1a50*/  @!PT LDS RZ, [RZ] ;  /* 0x00000000fffff984 */ /* 0x000fe20000000800 */
[----:B------:R-:W-:Y:S01]  /*1a60*/  @!PT LDS RZ, [RZ] ;  /* 0x00000000fffff984 */ /* 0x000fe20000000800 */
[----:B------:R-:W-:Y:S01]  /*1a70*/  @!PT LDS RZ, [RZ] ;  /* 0x00000000fffff984 */ /* 0x000fe20000000800 */
[----:B------:R2:W-:Y:S06]  /*1a80*/  MEMBAR.ALL.CTA ;  /* 0x0000000000007992 */ /* 0x0005ec0000008000 */
[----:B--2---:R-:W2:Y:S01]  /*1a90*/  FENCE.VIEW.ASYNC.S ;  /* 0x00000000000073c6 */ /* 0x004ea20000000000 */
[----:B------:R-:W-:-:S04]  /*1aa0*/  PRMT R8, RZ, 0x654, R8 ;  /* 0x00000654ff087816 */ /* 0x000fc80000000008 */
[----:B--2---:R2:W-:Y:S01]  /*1ab0*/  SYNCS.ARRIVE.TRANS64.RED.A1T0 RZ, [R8+URZ], RZ ;  /* 0x000000ff08ff79a7 */ /* 0x0045e200081004ff */
[----:B-1----:R-:W-:-:S13]  /*1ac0*/  LOP3.LUT P2, RZ, R6, 0x1, RZ, 0xc0, !PT ;  /* 0x0000000106ff7812 */ /* 0x002fda000784c0ff */
[----:B------:R-:W-:Y:S01]  /*1ad0*/  @P2 SHF.R.U32.HI R9, RZ, 0x10, R5 ;  /* 0x00000010ff092819 */ /* 0x000fe20000011605 */
[----:B------:R-:W-:Y:S01]  /*1ae0*/  VOTEU.ANY UP0, P2 ;  /* 0x0000000000ff7886 */ /* 0x000fe20001000100 */
[----:B------:R-:W-:Y:S02]  /*1af0*/  @P2 MOV R11, R4 ;  /* 0x00000004000b2202 */ /* 0x000fe40000000f00 */
[----:B------:R-:W-:Y:S02]  /*1b00*/  @P2 R2UR.BROADCAST UR8, R9 ;  /* 0x00000000090822ca */ /* 0x000fe400008e0000 */
[----:B------:R-:W-:-:S11]  /*1b10*/  @P2 LOP3.LUT R10, R5, 0xffff, RZ, 0xc0, !PT ;  /* 0x0000ffff050a2812 */ /* 0x000fd600078ec0ff */
[----:B------:R-:W-:Y:S01]  /*1b20*/  @UP0 UMOV UR36, UR8 ;  /* 0x0000000800240c82 */ /* 0x000fe20008000000 */
[----:B--2---:R-:W-:Y:S05]  /*1b30*/  @!P0 BRA `(.L_x_25) ;  /* 0x0000000000b88947 */ /* 0x004fea0003800000 */
[----:B------:R-:W1:Y:S01]  /*1b40*/  LDC.64 R6, c[0x0][0xd18] ;  /* 0x00034600ff067b82 */ /* 0x000e620000000a00 */
[----:B------:R-:W-:-:S07]  /*1b50*/  ISETP.NE.AND P3, PT, R2, 0x1, PT ;  /* 0x000000010200780c */ /* 0x000fce0003f65270 */
[----:B------:R-:W2:Y:S08]  /*1b60*/  LDC.64 R8, c[0x0][0xd10] ;  /* 0x00034400ff087b82 */ /* 0x000eb00000000a00 */
[----:B------:R-:W3:Y:S08]  /*1b70*/  LDC R17, c[0x0][0xd20] ;  /* 0x00034800ff117b82 */ /* 0x000ef00000000800 */
[----:B------:R-:W4:Y:S01]  /*1b80*/  LDC R18, c[0x0][0xd0c] ;  /* 0x00034300ff127b82 */ /* 0x000f220000000800 */
[----:B-1----:R-:W-:Y:S01]  /*1b90*/  IMAD.HI.U32 R22, R0, R7, RZ ;  /* 0x0000000700167227 */ /* 0x002fe200078e00ff */
[----:B------:R-:W-:-:S06]  /*1ba0*/  ISETP.NE.AND P0, PT, R6, 0x1, PT ;  /* 0x000000010600780c */ /* 0x000fcc0003f05270 */
[----:B------:R-:W1:Y:S01]  /*1bb0*/  LDC.64 R4, c[0x0][0xd28] ;  /* 0x00034a00ff047b82 */ /* 0x000e620000000a00 */
[----:B--2---:R-:W-:-:S04]  /*1bc0*/  IMAD.HI.U32 R20, R3, R8, RZ ;  /* 0x0000000803147227 */ /* 0x004fc800078e00ff */
[----:B------:R-:W-:Y:S01]  /*1bd0*/  IMAD.HI.U32 R24, R11, R8, RZ ;  /* 0x000000080b187227 */ /* 0x000fe200078e00ff */
[----:B------:R-:W-:Y:S02]  /*1be0*/  SHF.R.U32.HI R20, RZ, R9, R20 ;  /* 0x00000009ff147219 */ /* 0x000fe40000011614 */
[----:B---3--:R-:W-:Y:S01]  /*1bf0*/  SHF.R.U32.HI R19, RZ, R17, R22 ;  /* 0x00000011ff137219 */ /* 0x008fe20000011616 */
[----:B------:R-:W-:Y:S01]  /*1c00*/  IMAD.HI.U32 R22, R10, R7, RZ ;  /* 0x000000070a167227 */ /* 0x000fe200078e00ff */
[----:B------:R-:W-:Y:S02]  /*1c10*/  SHF.R.U32.HI R24, RZ, R9, R24 ;  /* 0x00000009ff187219 */ /* 0x000fe40000011618 */
[----:B------:R-:W-:Y:S02]  /*1c20*/  SEL R19, R0, R19, !P0 ;  /* 0x0000001300137207 */ /* 0x000fe40004000000 */
[----:B------:R-:W-:Y:S02]  /*1c30*/  SHF.R.U32.HI R17, RZ, R17, R22 ;  /* 0x00000011ff117219 */ /* 0x000fe40000011616 */
[----:B----4-:R-:W-:-:S02]  /*1c40*/  ISETP.NE.AND P1, PT, R18, 0x1, PT ;  /* 0x000000011200780c */ /* 0x010fc40003f25270 */
[----:B------:R-:W-:Y:S02]  /*1c50*/  SEL R17, R10, R17, !P0 ;  /* 0x000000110a117207 */ /* 0x000fe40004000000 */
[----:B------:R-:W-:Y:S02]  /*1c60*/  SEL R21, R3, R20, !P1 ;  /* 0x0000001403157207 */ /* 0x000fe40004800000 */
[----:B------:R-:W-:Y:S01]  /*1c70*/  SEL R7, R11, R24, !P1 ;  /* 0x000000180b077207 */ /* 0x000fe20004800000 */
[----:B-1----:R-:W-:Y:S01]  /*1c80*/  IMAD.HI.U32 R20, R19, R4, RZ ;  /* 0x0000000413147227 */ /* 0x002fe200078e00ff */
[----:B------:R-:W-:-:S03]  /*1c90*/  IADD3 R9, PT, PT, -R17, RZ, RZ ;  /* 0x000000ff11097210 */ /* 0x000fc60007ffe1ff */
[----:B------:R-:W-:Y:S01]  /*1ca0*/  IMAD.HI.U32 R8, R21, R4, RZ ;  /* 0x0000000415087227 */ /* 0x000fe200078e00ff */
[----:B------:R-:W-:-:S03]  /*1cb0*/  @P3 SHF.R.U32.HI R19, RZ, R5, R20 ;  /* 0x00000005ff133219 */ /* 0x000fc60000011614 */
[----:B------:R-:W-:Y:S01]  /*1cc0*/  IMAD R9, R6, R9, R10 ;  /* 0x0000000906097224 */ /* 0x000fe200078e020a */
        /* <DEDUP_REMOVED lines=12> */
[----:B------:R-:W-:-:S05]  /*1d90*/  @!P0 SEL R5, R7, R20, !P3 ;  /* 0x0000001407058207 */ /* 0x000fca0005800000 */
[--C-:B------:R-:W-:Y:S02]  /*1da0*/  @!P0 IMAD.IADD R8, R8, 0x1, -R5.reuse ;  /* 0x0000000108088824 */ /* 0x100fe400078e0a05 */
[----:B------:R-:W-:Y:S01]  /*1db0*/  @!P0 IMAD R5, R4, R21, R5 ;  /* 0x0000001504058224 */ /* 0x000fe200078e0205 */
[----:B------:R-:W-:Y:S01]  /*1dc0*/  IADD3 R4, PT, PT, -R7, RZ, RZ ;  /* 0x000000ff07047210 */ /* 0x000fe20007ffe1ff */
[----:B------:R-:W-:Y:S02]  /*1dd0*/  @!P0 IMAD R17, R2, R8, R7 ;  /* 0x0000000802118224 */ /* 0x000fe400078e0207 */
[----:B------:R-:W-:Y:S02]  /*1de0*/  @!P0 IMAD.MOV.U32 R7, RZ, RZ, R5 ;  /* 0x000000ffff078224 */ /* 0x000fe400078e0005 */
[----:B------:R-:W-:Y:S02]  /*1df0*/  IMAD R4, R18, R4, R11 ;  /* 0x0000000412047224 */ /* 0x000fe400078e020b */
[----:B------:R-:W-:-:S02]  /*1e00*/  IMAD R10, R17, R6, R9 ;  /* 0x00000006110a7224 */ /* 0x000fc400078e0209 */
[----:B------:R-:W-:Y:S02]  /*1e10*/  IMAD R11, R7, R18, R4 ;  /* 0x00000012070b7224 */ /* 0x000fe400078e0204 */
.L_x_25:
[----:B------:R-:W1:Y:S02]  /*1e20*/  LDCU UR8, c[0x0][0xd30] ;  /* 0x0001a600ff0877ac */ /* 0x000e640008000800 */
[----:B-1----:R-:W-:-:S09]  /*1e30*/  UISETP.NE.AND UP0, UPT, UR8, 0x1, UPT ;  /* 0x000000010800788c */ /* 0x002fd2000bf05270 */
[----:B------:R-:W-:Y:S05]  /*1e40*/  BRA.U UP0, `(.L_x_26) ;  /* 0x0000000100407547 */ /* 0x000fea000b800000 */
[----:B------:R-:W1:Y:S08]  /*1e50*/  LDC.64 R6, c[0x0][0xd10] ;  /* 0x00034400ff067b82 */ /* 0x000e700000000a00 */
[----:B------:R-:W2:Y:S08]  /*1e60*/  LDC.64 R4, c[0x0][0xd18] ;  /* 0x00034600ff047b82 */ /* 0x000eb00000000a00 */
[----:B------:R-:W3:Y:S08]  /*1e70*/  LDC R8, c[0x0][0xd20] ;  /* 0x00034800ff087b82 */ /* 0x000ef00000000800 */
[----:B------:R-:W4:Y:S01]  /*1e80*/  LDC R18, c[0x0][0xd0c] ;  /* 0x00034300ff127b82 */ /* 0x000f220000000800 */
[----:B-1----:R-:W-:-:S05]  /*1e90*/  IMAD.HI.U32 R6, R11, R6, RZ ;  /* 0x000000060b067227 */ /* 0x002fca00078e00ff */
[----:B------:R-:W-:Y:S01]  /*1ea0*/  SHF.R.U32.HI R6, RZ, R7, R6 ;  /* 0x00000007ff067219 */ /* 0x000fe20000011606 */
[----:B--2---:R-:W-:Y:S01]  /*1eb0*/  IMAD.HI.U32 R5, R10, R5, RZ ;  /* 0x000000050a057227 */ /* 0x004fe200078e00ff */
[----:B------:R-:W-:-:S04]  /*1ec0*/  ISETP.NE.AND P0, PT, R4, 0x1, PT ;  /* 0x000000010400780c */ /* 0x000fc80003f05270 */
[----:B---3--:R-:W-:-:S04]  /*1ed0*/  SHF.R.U32.HI R5, RZ, R8, R5 ;  /* 0x00000008ff057219 */ /* 0x008fc80000011605 */
[----:B------:R-:W-:Y:S02]  /*1ee0*/  SEL R5, R10, R5, !P0 ;  /* 0x000000050a057207 */ /* 0x000fe40004000000 */
[----:B----4-:R-:W-:-:S04]  /*1ef0*/  ISETP.NE.AND P1, PT, R18, 0x1, PT ;  /* 0x000000011200780c */ /* 0x010fc80003f25270 */
[----:B------:R-:W-:-:S05]  /*1f00*/  SEL R6, R11, R6, !P1 ;  /* 0x000000060b067207 */ /* 0x000fca0004800000 */
[----:B------:R-:W-:Y:S02]  /*1f10*/  IMAD.IADD R7, R5, 0x1, -R6 ;  /* 0x0000000105077824 */ /* 0x000fe400078e0a06 */
[----:B------:R-:W-:Y:S02]  /*1f20*/  IMAD.IADD R5, R6, 0x1, -R5 ;  /* 0x0000000106057824 */ /* 0x000fe400078e0a05 */
[----:B------:R-:W-:Y:S02]  /*1f30*/  IMAD R11, R7, R18, R11 ;  /* 0x00000012070b7224 */ /* 0x000fe400078e020b */
[----:B------:R-:W-:-:S07]  /*1f40*/  IMAD R10, R5, R4, R10 ;  /* 0x00000004050a7224 */ /* 0x000fce00078e020a */
.L_x_26:
[----:B------:R-:W-:Y:S01]  /*1f50*/  VIADD R15, R15, 0x1 ;  /* 0x000000010f0f7836 */ /* 0x000fe20000000000 */
[----:B------:R-:W-:Y:S01]  /*1f60*/  PLOP3.LUT P1, PT, PT, PT, PT, 0x80, 0x8 ;  /* 0x000000000008781c */ /* 0x000fe20003f2f070 */
[----:B------:R-:W-:Y:S02]  /*1f70*/  IMAD.IADD R4, R11, 0x1, R88 ;  /* 0x000000010b047824 */ /* 0x000fe400078e0258 */
[----:B------:R-:W-:Y:S01]  /*1f80*/  IMAD.IADD R24, R10, 0x1, R81 ;  /* 0x000000010a187824 */ /* 0x000fe200078e0251 */
[C---:B------:R-:W-:Y:S02]  /*1f90*/  ISETP.NE.AND P0, PT, R15.reuse, 0x2, PT ;  /* 0x000000020f00780c */ /* 0x040fe40003f05270 */
[----:B------:R-:W-:Y:S02]  /*1fa0*/  R2UR UR11, R4 ;  /* 0x00000000040b72ca */ /* 0x000fe400000e0000 */
[----:B------:R-:W-:Y:S02]  /*1fb0*/  SEL R5, RZ, 0x1, P0 ;  /* 0x00000001ff057807 */ /* 0x000fe40000000000 */
[----:B------:R-:W-:-:S02]  /*1fc0*/  SEL R15, R15, RZ, P0 ;  /* 0x000000ff0f0f7207 */ /* 0x000fc40000000000 */
[----:B------:R-:W-:Y:S01]  /*1fd0*/  LOP3.LUT R14, R14, R5, RZ, 0x3c, !PT ;  /* 0x000000050e0e7212 */ /* 0x000fe200078e3cff */
[----:B------:R-:W-:Y:S08]  /*1fe0*/  @P2 BRA `(.L_x_27) ;  /* 0xfffffff400382947 */ /* 0x000ff0000383ffff */
[----:B------:R-:W-:Y:S01]  /*1ff0*/  UIADD3 UR5, UPT, UPT, UR5, 0x18, URZ ;  /* 0x0000001805057890 */ /* 0x000fe2000fffe0ff */
[----:B------:R-:W-:-:S03]  /*2000*/  SHF.L.U32 R3, R16, 0x1f, RZ ;  /* 0x0000001f10037819 */ /* 0x000fc600000006ff */
[----:B------:R-:W-:-:S09]  /*2010*/  ULEA UR4, UR7, UR5, 0x3 ;  /* 0x0000000507047291 */ /* 0x000fd2000f8e18ff */
[----:B------:R-:W1:Y:S02]  /*2020*/  SYNCS.PHASECHK.TRANS64.TRYWAIT P0, [UR4], R3 ;  /* 0x00000003ff0075a7 */ /* 0x000e640008001104 */
[----:B-1----:R-:W-:Y:S05]  /*2030*/  @!P0 BRA `(.L_x_28) ;  /* 0x0000007400788947 */ /* 0x002fea0003800000 */
.L_x_124:
[----:B------:R-:W-:-:S04]  /*2040*/  UIADD3 UR6, UPT, UPT, UR7, 0x1, URZ ;  /* 0x0000000107067890 */ /* 0x000fc8000fffe0ff */
[----:B------:R-:W-:-:S04]  /*2050*/  UISETP.NE.AND UP0, UPT, UR6, 0x3, UPT ;  /* 0x000000030600788c */ /* 0x000fc8000bf05270 */
[----:B------:R-:W-:Y:S02]  /*2060*/  USEL UR7, URZ, 0x1, UP0 ;  /* 0x00000001ff077887 */ /* 0x000fe40008000000 */
[----:B------:R-:W-:-:S04]  /*2070*/  USEL UR6, UR6, URZ, UP0 ;  /* 0x000000ff06067287 */ /* 0x000fc80008000000 */
[----:B------:R-:W-:Y:S01]  /*2080*/  ULEA UR4, UR6, UR5, 0x3 ;  /* 0x0000000506047291 */ /* 0x000fe2000f8e18ff */
[----:B------:R-:W-:-:S04]  /*2090*/  LOP3.LUT R16, R16, UR7, RZ, 0x3c, !PT ;  /* 0x0000000710107c12 */ /* 0x000fc8000f8e3cff */
[----:B-1----:R-:W-:-:S04]  /*20a0*/  SHF.L.U32 R3, R16, 0x1f, RZ ;  /* 0x0000001f10037819 */ /* 0x002fc800000006ff */
[----:B------:R-:W1:Y:S02]  /*20b0*/  SYNCS.PHASECHK.TRANS64.TRYWAIT P0, [UR4], R3 ;  /* 0x00000003ff0075a7 */ /* 0x000e640008001104 */
[----:B-1----:R-:W-:Y:S05]  /*20c0*/  @!P0 BRA `(.L_x_29) ;  /* 0x00000074006c8947 */ /* 0x002fea0003800000 */
.L_x_126:
[----:B------:R-:W-:-:S04]  /*20d0*/  UIADD3 UR6, UPT, UPT, UR6, 0x1, URZ ;  /* 0x0000000106067890 */ /* 0x000fc8000fffe0ff */
[----:B------:R-:W-:-:S04]  /*20e0*/  UISETP.NE.AND UP0, UPT, UR6, 0x3, UPT ;  /* 0x000000030600788c */ /* 0x000fc8000bf05270 */
[----:B------:R-:W-:Y:S02]  /*20f0*/  USEL UR4, URZ, 0x1, UP0 ;  /* 0x00000001ff047887 */ /* 0x000fe40008000000 */
[----:B------:R-:W-:-:S04]  /*2100*/  USEL UR6, UR6, URZ, UP0 ;  /* 0x000000ff06067287 */ /* 0x000fc80008000000 */
[----:B------:R-:W-:Y:S01]  /*2110*/  ULEA UR6, UR6, UR5, 0x3 ;  /* 0x0000000506067291 */ /* 0x000fe2000f8e18ff */
[----:B-1----:R-:W-:-:S04]  /*2120*/  LOP3.LUT R3, R16, UR4, RZ, 0x3c, !PT ;  /* 0x0000000410037c12 */ /* 0x002fc8000f8e3cff */
[----:B------:R-:W-:Y:S01]  /*2130*/  SHF.L.U32 R3, R3, 0x1f, RZ ;  /* 0x0000001f03037819 */ /* 0x000fe200000006ff */
[----:B------:R-:W-:-:S07]  /*2140*/  IMAD.U32 R0, RZ, RZ, UR6 ;  /* 0x00000006ff007e24 */ /* 0x000fce000f8e00ff */
.L_x_30:
[----:B-1----:R1:W2:Y:S02]  /*2150*/  SYNCS.PHASECHK.TRANS64.TRYWAIT P0, [R0+URZ], R3 ;  /* 0x00000003000075a7 */ /* 0x0022a400080011ff */
[----:B--2---:R-:W-:Y:S05]  /*2160*/  @!P0 NANOSLEEP.SYNCS 0x989680 ;  /* 0x009896800000895d */ /* 0x004fea0003900000 */
[----:B------:R-:W2:Y:S02]  /*2170*/  @!P0 SYNCS.PHASECHK.TRANS64 P0, [R0+URZ], R3 ;  /* 0x00000003000085a7 */ /* 0x000ea400080010ff */
[----:B--2---:R-:W-:Y:S05]  /*2180*/  @P0 EXIT ;  /* 0x000000000000094d */ /* 0x004fea0003800000 */
[----:B------:R-:W-:Y:S05]  /*2190*/  BRA `(.L_x_30) ;  /* 0xfffffffc00ec7947 */ /* 0x000fea000383ffff */
.L_x_17:
[----:B------:R-:W-:-:S04]  /*21a0*/  UISETP.NE.AND UP1, UPT, UR37, URZ, UPT ;  /* 0x000000ff2500728c */ /* 0x000fc8000bf25270 */
[----:B------:R-:W-:-:S09]  /*21b0*/  UISETP.NE.OR UP1, UPT, UR8, 0x1, UP1 ;  /* 0x000000010800788c */ /* 0x000fd20008f25670 */
[----:B------:R-:W-:Y:S05]  /*21c0*/  BRA.U UP1, `(.L_x_31) ;  /* 0x0000000501487547 */ /* 0x000fea000b800000 */
[----:B------:R-:W-:Y:S01]  /*21d0*/  ISETP.NE.AND P2, PT, R0, RZ, PT ;  /* 0x000000ff0000720c */ /* 0x000fe20003f45270 */
[----:B------:R-:W-:Y:S01]  /*21e0*/  IMAD.MOV.U32 R12, RZ, RZ, 0x1 ;  /* 0x00000001ff0c7424 */ /* 0x000fe200078e00ff */
[----:B------:R-:W-:Y:S02]  /*21f0*/  CS2R R10, SRZ ;  /* 0x00000000000a7805 */ /* 0x000fe4000001ff00 */
[----:B------:R-:W-:Y:S01]  /*2200*/  CS2R R8, SRZ ;  /* 0x0000000000087805 */ /* 0x000fe2000001ff00 */
[----:B------:R-:W-:Y:S01]  /*2210*/  UMOV UR4, 0x400 ;  /* 0x0000040000047882 */ /* 0x000fe20000000000 */
[----:B------:R-:W-:Y:S01]  /*2220*/  UMOV UR6, URZ ;  /* 0x000000ff00067c82 */ /* 0x000fe20008000000 */
[----:B------:R-:W-:-:S12]  /*2230*/  ULEA UR37, UR37, UR4, 0x18 ;  /* 0x0000000425257291 */ /* 0x000fd8000f8ec0ff */
.L_x_35:
[----:B---3--:R-:W-:Y:S02]  /*2240*/  LEA R2, R8, UR37, 0x3 ;  /* 0x0000002508027c11 */ /* 0x008fe4000f8e18ff */
[----:B------:R-:W-:-:S03]  /*2250*/  SHF.L.U32 R5, R9, 0x1f, RZ ;  /* 0x0000001f09057819 */ /* 0x000fc600000006ff */
[----:B------:R-:W-:Y:S01]  /*2260*/  VIADD R4, R2, 0xd0 ;  /* 0x000000d002047836 */ /* 0x000fe20000000000 */
[----:B------:R-:W1:Y:S02]  /*2270*/  SYNCS.PHASECHK.TRANS64.TRYWAIT P0, [R2+URZ+0xc0], R5 ;  /* 0x0000c005020075a7 */ /* 0x000e6400080011ff */
[----:B-1----:R-:W-:Y:S05]  /*2280*/  @!P0 BRA `(.L_x_32) ;  /* 0x0000007400148947 */ /* 0x002fea0003800000 */
.L_x_127:
[----:B------:R-:W-:Y:S01]  /*2290*/  ULEA UR5, UR6, UR37, 0x3 ;  /* 0x0000002506057291 */ /* 0x000fe2000f8e18ff */
[----:B------:R-:W-:Y:S02]  /*22a0*/  PRMT R4, RZ, 0x654, R4 ;  /* 0x00000654ff047816 */ /* 0x000fe40000000004 */
[----:B-1----:R-:W-:Y:S01]  /*22b0*/  SHF.L.U32 R5, R12, 0x1f, RZ ;  /* 0x0000001f0c057819 */ /* 0x002fe200000006ff */
[----:B------:R-:W-:Y:S01]  /*22c0*/  UIADD3 UR4, UPT, UPT, UR5, 0x80, URZ ;  /* 0x0000008005047890 */ /* 0x000fe2000fffe0ff */
[----:B------:R1:W-:Y:S05]  /*22d0*/  SYNCS.ARRIVE.TRANS64.RED.A1T0 RZ, [R4+URZ], RZ ;  /* 0x000000ff04ff79a7 */ /* 0x0003ea00081004ff */
[----:B------:R-:W-:Y:S01]  /*22e0*/  IMAD.U32 R7, RZ, RZ, UR4 ;  /* 0x00000004ff077e24 */ /* 0x000fe2000f8e00ff */
[----:B------:R-:W2:Y:S04]  /*22f0*/  SYNCS.PHASECHK.TRANS64.TRYWAIT P0, [UR5+0x90], R5 ;  /* 0x00009005ff0075a7 */ /* 0x000ea80008001105 */
[----:B------:R-:W-:Y:S01]  /*2300*/  PRMT R6, R0, 0x654, R7 ;  /* 0x0000065400067816 */ /* 0x000fe20000000007 */
[----:B-1----:R-:W-:Y:S01]  /*2310*/  @!P2 IMAD.MOV.U32 R4, RZ, RZ, 0x10 ;  /* 0x00000010ff04a424 */ /* 0x002fe200078e00ff */
[----:B--2---:R-:W-:Y:S06]  /*2320*/  @!P0 BRA `(.L_x_33) ;  /* 0x0000007400008947 */ /* 0x004fec0003800000 */
.L_x_129:
[----:B------:R-:W-:Y:S01]  /*2330*/  ULEA UR4, UR6, UR37, 0x4 ;  /* 0x0000002506047291 */ /* 0x000fe2000f8e20ff */
[----:B------:R-:W-:Y:S01]  /*2340*/  SEL R3, R6, R3, !P2 ;  /* 0x0000000306037207 */ /* 0x000fe20005000000 */
[----:B------:R-:W-:Y:S01]  /*2350*/  UIADD3 UR5, UPT, UPT, UR5, 0x80, URZ ;  /* 0x0000008005057890 */ /* 0x000fe2000fffe0ff */
[----:B-1----:R-:W-:Y:S01]  /*2360*/  LEA R2, R11, UR37, 0x3 ;  /* 0x000000250b027c11 */ /* 0x002fe2000f8e18ff */
[----:B------:R-:W-:Y:S01]  /*2370*/  UIADD3 UR4, UPT, UPT, UR4, 0xf0, URZ ;  /* 0x000000f004047890 */ /* 0x000fe2000fffe0ff */
[----:B------:R-:W-:Y:S01]  /*2380*/  SHF.L.U32 R5, R10, 0x1f, RZ ;  /* 0x0000001f0a057819 */ /* 0x000fe200000006ff */
[----:B------:R1:W-:Y:S01]  /*2390*/  @!P2 SYNCS.ARRIVE.TRANS64.RED RZ, [R3+URZ], R4 ;  /* 0x0000000403ffa9a7 */ /* 0x0003e200080004ff */
[----:B------:R-:W-:Y:S01]  /*23a0*/  UIADD3 UR6, UPT, UPT, UR6, 0x1, URZ ;  /* 0x0000000106067890 */ /* 0x000fe2000fffe0ff */
[----:B------:R-:W-:-:S03]  /*23b0*/  VIADD R8, R8, 0x1 ;  /* 0x0000000108087836 */ /* 0x000fc60000000000 */
[----:B------:R-:W-:Y:S02]  /*23c0*/  UISETP.NE.AND UP0, UPT, UR6, 0x2, UPT ;  /* 0x000000020600788c */ /* 0x000fe4000bf05270 */
[----:B------:R-:W-:Y:S06]  /*23d0*/  UGETNEXTWORKID.BROADCAST [UR4], [UR5] ;  /* 0x00000000040073ca */ /* 0x000fec0008000100 */
[----:B------:R-:W-:Y:S01]  /*23e0*/  USEL UR4, URZ, 0x1, UP0 ;  /* 0x00000001ff047887 */ /* 0x000fe20008000000 */
[----:B------:R-:W-:Y:S01]  /*23f0*/  ISETP.NE.AND P0, PT, R8, 0x2, PT ;  /* 0x000000020800780c */ /* 0x000fe20003f05270 */
[----:B------:R-:W-:Y:S01]  /*2400*/  USEL UR6, UR6, URZ, UP0 ;  /* 0x000000ff06067287 */ /* 0x000fe20008000000 */
[----:B------:R-:W2:Y:S03]  /*2410*/  SYNCS.PHASECHK.TRANS64.TRYWAIT P1, [R2+URZ+0x80], R5 ;  /* 0x00008005020075a7 */ /* 0x000ea600080211ff */
[----:B------:R-:W-:Y:S01]  /*2420*/  LOP3.LUT R12, R12, UR4, RZ, 0x3c, !PT ;  /* 0x000000040c0c7c12 */ /* 0x000fe2000f8e3cff */
[----:B-12---:R-:W-:Y:S07]  /*2430*/  @!P1 BRA `(.L_x_34) ;  /* 0x0000007000d49947 */ /* 0x006fee0003800000 */
.L_x_130:
[C---:B------:R-:W-:Y:S01]  /*2440*/  LEA R4, R11.reuse, UR37, 0x4 ;  /* 0x000000250b047c11 */ /* 0x040fe2000f8e20ff */
[----:B-1----:R-:W-:Y:S01]  /*2450*/  VIADD R2, R2, 0x90 ;  /* 0x0000009002027836 */ /* 0x002fe20000000000 */
[----:B------:R-:W-:Y:S01]  /*2460*/  SEL R8, R8, RZ, P0 ;  /* 0x000000ff08087207 */ /* 0x000fe20000000000 */
[----:B------:R-:W-:-:S03]  /*2470*/  VIADD R11, R11, 0x1 ;  /* 0x000000010b0b7836 */ /* 0x000fc60000000000 */
[----:B------:R-:W1:Y:S01]  /*2480*/  LDS.128 R4, [R4+0xf0] ;  /* 0x0000f00004047984 */ /* 0x000e620000000c00 */
[----:B------:R-:W-:Y:S02]  /*2490*/  PRMT R2, RZ, 0x654, R2 ;  /* 0x00000654ff027816 */ /* 0x000fe40000000002 */
[C---:B------:R-:W-:Y:S01]  /*24a0*/  ISETP.NE.AND P1, PT, R11.reuse, 0x2, PT ;  /* 0x000000020b00780c */ /* 0x040fe20003f25270 */
[----:B------:R-:W-:Y:S01]  /*24b0*/  @!PT LDS RZ, [RZ] ;  /* 0x00000000fffff984 */ /* 0x000fe20000000800 */
[----:B------:R-:W-:Y:S01]  /*24c0*/  @!PT LDS RZ, [RZ] ;  /* 0x00000000fffff984 */ /* 0x000fe20000000800 */
[----:B------:R-:W-:Y:S01]  /*24d0*/  @!PT LDS RZ, [RZ] ;  /* 0x00000000fffff984 */ /* 0x000fe20000000800 */
[----:B------:R-:W-:Y:S01]  /*24e0*/  @!PT LDS RZ, [RZ] ;  /* 0x00000000fffff984 */ /* 0x000fe20000000800 */
[----:B------:R2:W-:Y:S06]  /*24f0*/  MEMBAR.ALL.CTA ;  /* 0x0000000000007992 */ /* 0x0005ec0000008000 */
[----:B--2---:R-:W2:Y:S01]  /*2500*/  FENCE.VIEW.ASYNC.S ;  /* 0x00000000000073c6 */ /* 0x004ea20000000000 */
[----:B------:R-:W-:Y:S01]  /*2510*/  SEL R11, R11, RZ, P1 ;  /* 0x000000ff0b0b7207 */ /* 0x000fe20000800000 */
[----:B--2---:R2:W-:Y:S01]  /*2520*/  SYNCS.ARRIVE.TRANS64.RED.A1T0 RZ, [R2+URZ], RZ ;  /* 0x000000ff02ff79a7 */ /* 0x0045e200081004ff */
[----:B-1----:R-:W-:-:S02]  /*2530*/  LOP3.LUT P3, RZ, R6, 0x1, RZ, 0xc0, !PT ;  /* 0x0000000106ff7812 */ /* 0x002fc4000786c0ff */
[----:B------:R-:W-:-:S04]  /*2540*/  SEL R5, RZ, 0x1, P1 ;  /* 0x00000001ff057807 */ /* 0x000fc80000800000 */
[----:B------:R-:W-:Y:S02]  /*2550*/  LOP3.LUT R10, R10, R5, RZ, 0x3c, !PT ;  /* 0x000000050a0a7212 */ /* 0x000fe400078e3cff */
[----:B--2---:R-:W-:-:S04]  /*2560*/  SEL R2, RZ, 0x1, P0 ;  /* 0x00000001ff027807 */ /* 0x004fc80000000000 */
[----:B------:R-:W-:Y:S01]  /*2570*/  LOP3.LUT R9, R9, R2, RZ, 0x3c, !PT ;  /* 0x0000000209097212 */ /* 0x000fe200078e3cff */
[----:B------:R-:W-:Y:S06]  /*2580*/  @P3 BRA `(.L_x_35) ;  /* 0xfffffffc002c3947 */ /* 0x000fec000383ffff */
[----:B------:R-:W-:Y:S01]  /*2590*/  ULEA UR5, UR6, UR37, 0x3 ;  /* 0x0000002506057291 */ /* 0x000fe2000f8e18ff */
[----:B------:R-:W-:-:S08]  /*25a0*/  SHF.L.U32 R3, R12, 0x1f, RZ ;  /* 0x0000001f0c037819 */ /* 0x000fd000000006ff */
[----:B------:R-:W1:Y:S02]  /*25b0*/  SYNCS.PHASECHK.TRANS64 P0, [UR5+0x90], R3 ;  /* 0x00009003ff0075a7 */ /* 0x000e640008001005 */
[----:B-1----:R-:W-:Y:S05]  /*25c0*/  @P0 BRA `(.L_x_36) ;  /* 0x0000000000080947 */ /* 0x002fea0003800000 */
[----:B------:R-:W1:Y:S02]  /*25d0*/  SYNCS.PHASECHK.TRANS64.TRYWAIT P0, [UR5+0x90], R3 ;  /* 0x00009003ff0075a7 */ /* 0x000e640008001105 */
[----:B-1----:R-:W-:Y:S05]  /*25e0*/  @!P0 BRA `(.L_x_37) ;  /* 0x00000070007c8947 */ /* 0x002fea0003800000 */
.L_x_36:
[----:B------:R-:W-:-:S04]  /*25f0*/  UIADD3 UR4, UPT, UPT, UR6, 0x1, URZ ;  /* 0x0000000106047890 */ /* 0x000fc8000fffe0ff */
[----:B------:R-:W-:-:S04]  /*2600*/  UISETP.NE.AND UP0, UPT, UR4, 0x2, UPT ;  /* 0x000000020400788c */ /* 0x000fc8000bf05270 */
[----:B------:R-:W-:Y:S02]  /*2610*/  USEL UR7, URZ, 0x1, UP0 ;  /* 0x00000001ff077887 */ /* 0x000fe40008000000 */
[----:B------:R-:W-:-:S04]  /*2620*/  USEL UR4, UR4, URZ, UP0 ;  /* 0x000000ff04047287 */ /* 0x000fc80008000000 */
[----:B------:R-:W-:Y:S01]  /*2630*/  ULEA UR4, UR4, UR37, 0x3 ;  /* 0x0000002504047291 */ /* 0x000fe2000f8e18ff */
[----:B-1----:R-:W-:-:S04]  /*2640*/  LOP3.LUT R3, R12, UR7, RZ, 0x3c, !PT ;  /* 0x000000070c037c12 */ /* 0x002fc8000f8e3cff */
[----:B------:R-:W-:-:S04]  /*2650*/  SHF.L.U32 R0, R3, 0x1f, RZ ;  /* 0x0000001f03007819 */ /* 0x000fc800000006ff */
[----:B------:R-:W1:Y:S02]  /*2660*/  SYNCS.PHASECHK.TRANS64 P0, [UR4+0x90], R0 ;  /* 0x00009000ff0075a7 */ /* 0x000e640008001004 */
[----:B-1----:R-:W-:Y:S05]  /*2670*/  @P0 EXIT ;  /* 0x000000000000094d */ /* 0x002fea0003800000 */
[----:B------:R-:W-:Y:S02]  /*2680*/  SHF.L.U32 R3, R3, 0x1f, RZ ;  /* 0x0000001f03037819 */ /* 0x000fe400000006ff */
[----:B------:R-:W-:-:S07]  /*2690*/  MOV R0, UR4 ;  /* 0x0000000400007c02 */ /* 0x000fce0008000f00 */
.L_x_38:
[----:B-1----:R1:W2:Y:S02]  /*26a0*/  SYNCS.PHASECHK.TRANS64.TRYWAIT P0, [R0+URZ+0x90], R3 ;  /* 0x00009003000075a7 */ /* 0x0022a400080011ff */
[----:B--2---:R-:W-:Y:S05]  /*26b0*/  @!P0 NANOSLEEP.SYNCS 0x989680 ;  /* 0x009896800000895d */ /* 0x004fea0003900000 */
[----:B------:R-:W2:Y:S02]  /*26c0*/  @!P0 SYNCS.PHASECHK.TRANS64 P0, [R0+URZ+0x90], R3 ;  /* 0x00009003000085a7 */ /* 0x000ea400080010ff */
[----:B--2---:R-:W-:Y:S05]  /*26d0*/  @P0 EXIT ;  /* 0x000000000000094d */ /* 0x004fea0003800000 */
[----:B------:R-:W-:Y:S05]  /*26e0*/  BRA `(.L_x_38) ;  /* 0xfffffffc00ec7947 */ /* 0x000fea000383ffff */
.L_x_31:
[----:B------:R-:W-:-:S09]  /*26f0*/  UISETP.NE.AND UP1, UPT, UR8, URZ, UPT ;  /* 0x000000ff0800728c */ /* 0x000fd2000bf25270 */
[----:B------:R-:W-:Y:S05]  /*2700*/  BRA.U UP1, `(.L_x_39) ;  /* 0x0000000d01b07547 */ /* 0x000fea000b800000 */
[----:B------:R-:W-:Y:S01]  /*2710*/  UMOV UR4, 0x40 ;  /* 0x0000004000047882 */ /* 0x000fe20000000000 */
[----:B------:R-:W-:Y:S01]  /*2720*/  NOP ;  /* 0x0000000000007918 */ /* 0x000fe20000000000 */
[----:B------:R-:W-:Y:S01]  /*2730*/  ULEA UR4, UR37, UR4, 0x18 ;  /* 0x0000000425047291 */ /* 0x000fe2000f8ec0ff */
[----:B------:R-:W-:Y:S02]  /*2740*/  UMOV UR5, 0x400 ;  /* 0x0000040000057882 */ /* 0x000fe40000000000 */
[----:B------:R-:W-:-:S06]  /*2750*/  ULEA UR37, UR37, UR5, 0x18 ;  /* 0x0000000525257291 */ /* 0x000fcc000f8ec0ff */
[----:B------:R-:W1:Y:S02]  /*2760*/  LDS.U8 R0, [UR4+0x1c] ;  /* 0x00001c04ff007984 */ /* 0x000e640008000000 */
[----:B-1----:R-:W-:-:S13]  /*2770*/  ISETP.NE.AND P0, PT, R0, RZ, PT ;  /* 0x000000ff0000720c */ /* 0x002fda0003f05270 */
[----:B------:R-:W-:Y:S05]  /*2780*/  @P0 BRA `(.L_x_40) ;  /* 0x0000000000580947 */ /* 0x000fea0003800000 */
[----:B------:R-:W-:-:S13]  /*2790*/  ELECT P0, URZ, PT ;  /* 0x0000000000ff782f */ /* 0x000fda0003800000 */
[----:B------:R-:W-:Y:S05]  /*27a0*/  @!P0 BRA `(.L_x_41) ;  /* 0x0000000000608947 */ /* 0x000fea0003800000 */
[----:B------:R-:W-:Y:S01]  /*27b0*/  UMOV UR5, 0x10 ;  /* 0x0000001000057882 */ /* 0x000fe20000000000 */
[----:B------:R-:W-:Y:S01]  /*27c0*/  HFMA2 R0, -RZ, RZ, 0, 5.9604644775390625e-08 ;  /* 0x00000001ff007431 */ /* 0x000fe200000001ff */
[----:B---3--:R-:W-:-:S03]  /*27d0*/  MOV R2, 0xffff ;  /* 0x0000ffff00027802 */ /* 0x008fc60000000f00 */
[----:B------:R-:W-:Y:S04]  /*27e0*/  DEPBAR.LE SB1, 0x36 ;  /* 0x00009d800000791a */ /* 0x000fe80000000000 */
[----:B------:R-:W1:Y:S02]  /*27f0*/  UTCATOMSWS.FIND_AND_SET.ALIGN UP0, UR5, UR5 ;  /* 0x00000005000575e3 */ /* 0x000e640008000800 */
[----:B-1----:R-:W-:Y:S01]  /*2800*/  MOV R3, UR5 ;  /* 0x0000000500037c02 */ /* 0x002fe20008000f00 */
[----:B------:R-:W-:Y:S06]  /*2810*/  BRA.U UP0, `(.L_x_42) ;  /* 0x0000000100187547 */ /* 0x000fec000b800000 */
.L_x_43:
[----:B------:R-:W-:Y:S05]  /*2820*/  NANOSLEEP 0x64 ;  /* 0x000000640000795d */ /* 0x000fea0003800000 */
[----:B------:R-:W-:-:S05]  /*2830*/  UMOV UR5, 0x10 ;  /* 0x0000001000057882 */ /* 0x000fca0000000000 */
[----:B------:R-:W-:Y:S04]  /*2840*/  DEPBAR.LE SB1, 0x36 ;  /* 0x00009d800000791a */ /* 0x000fe80000000000 */
[----:B------:R-:W1:Y:S02]  /*2850*/  UTCATOMSWS.FIND_AND_SET.ALIGN UP0, UR5, UR5 ;  /* 0x00000005000575e3 */ /* 0x000e640008000800 */
[----:B-1----:R-:W-:Y:S01]  /*2860*/  MOV R3, UR5 ;  /* 0x0000000500037c02 */ /* 0x002fe20008000f00 */
[----:B------:R-:W-:Y:S05]  /*2870*/  BRA.U !UP0, `(.L_x_43) ;  /* 0xfffffffd08e87547 */ /* 0x000fea000b83ffff */
.L_x_42:
[-C--:B------:R-:W-:Y:S02]  /*2880*/  SHF.L.U32 R2, R2, R3.reuse, RZ ;  /* 0x0000000302027219 */ /* 0x080fe400000006ff */
[----:B------:R-:W-:Y:S01]  /*2890*/  SHF.L.U32 R0, R0, R3, RZ ;  /* 0x0000000300007219 */ /* 0x000fe200000006ff */
[----:B------:R-:W-:Y:S02]  /*28a0*/  IMAD.SHL.U32 R3, R3, 0x20, RZ ;  /* 0x0000002003037824 */ /* 0x000fe400078e00ff */
[----:B------:R1:W-:Y:S04]  /*28b0*/  ATOMS.OR RZ, [UR4+0x14], R2 ;  /* 0x00001402ffff798c */ /* 0x0003e8000b000004 */
[----:B------:R1:W-:Y:S04]  /*28c0*/  ATOMS.OR RZ, [UR4+0x18], R0 ;  /* 0x00001800ffff798c */ /* 0x0003e8000b000004 */
[----:B------:R1:W-:Y:S01]  /*28d0*/  STS [UR37+0x110], R3 ;  /* 0x00011003ff007988 */ /* 0x0003e20008000825 */
[----:B------:R-:W-:Y:S05]  /*28e0*/  BRA `(.L_x_41) ;  /* 0x0000000000107947 */ /* 0x000fea0003800000 */
.L_x_40:
[----:B------:R-:W-:Y:S02]  /*28f0*/  MOV R0, 0xffffffff ;  /* 0xffffffff00007802 */ /* 0x000fe40000000f00 */
[----:B---3--:R-:W-:-:S03]  /*2900*/  MOV R2, 0x2930 ;  /* 0x0000293000027802 */ /* 0x008fc60000000f00 */
[----:B------:R1:W-:Y:S04]  /*2910*/  STS [UR37+0x110], R0 ;  /* 0x00011000ff007988 */ /* 0x0003e80008000825 */
[----:B-1---5:R-:W-:Y:S05]  /*2920*/  CALL.REL.NOINC `($__internal_1_$__cuda_sm10x_tcgen05_guardrail_trap_phase_invalid_during_alloc) ;  /* 0x0000007400947944 */ /* 0x022fea0003c00000 */
.L_x_41:
[----:B------:R-:W-:Y:S05]  /*2930*/  WARPSYNC.ALL ;  /* 0x0000000000007948 */ /* 0x000fea0003800000 */
[----:B------:R-:W2:Y:S01]  /*2940*/  S2UR UR4, SR_CgaCtaId ;  /* 0x00000000000479c3 */ /* 0x000ea20000008800 */
[----:B------:R-:W-:Y:S01]  /*2950*/  UMOV UR5, 0x400 ;  /* 0x0000040000057882 */ /* 0x000fe20000000000 */
[----:B------:R-:W-:-:S06]  /*2960*/  NOP ;  /* 0x0000000000007918 */ /* 0x000fcc0000000000 */
[----:B------:R-:W-:Y:S06]  /*2970*/  BAR.ARV 0x6, 0xa0 ;  /* 0x0182800000007b1d */ /* 0x000fec0000002000 */
[----:B------:R-:W4:Y:S01]  /*2980*/  LDCU UR12, c[0x0][0x38c] ;  /* 0x00007180ff0c77ac */ /* 0x000f220008000800 */
[----:B------:R-:W-:Y:S01]  /*2990*/  IMAD.MOV.U32 R11, RZ, RZ, 0x1 ;  /* 0x00000001ff0b7424 */ /* 0x000fe200078e00ff */
[----:B------:R-:W-:Y:S01]  /*29a0*/  CS2R R8, SRZ ;  /* 0x0000000000087805 */ /* 0x000fe2000001ff00 */
[----:B------:R-:W-:Y:S01]  /*29b0*/  IMAD.MOV.U32 R10, RZ, RZ, RZ ;  /* 0x000000ffff0a7224 */ /* 0x000fe200078e00ff */
[----:B------:R-:W-:Y:S01]  /*29c0*/  UISETP.LT.AND UP0, UPT, UR14, 0x1, UPT ;  /* 0x000000010e00788c */ /* 0x000fe2000bf01270 */
[----:B------:R-:W-:Y:S01]  /*29d0*/  UMOV UR18, URZ ;  /* 0x000000ff00127c82 */ /* 0x000fe20008000000 */
[----:B------:R-:W-:-:S02]  /*29e0*/  UMOV UR17, URZ ;  /* 0x000000ff00117c82 */ /* 0x000fc40008000000 */
[----:B------:R-:W-:Y:S02]  /*29f0*/  USEL UR8, UR14, 0x1, !UP0 ;  /* 0x000000010e087887 */ /* 0x000fe4000c000000 */
[----:B--2---:R-:W-:Y:S02]  /*2a00*/  ULEA UR4, UR4, UR5, 0x18 ;  /* 0x0000000504047291 */ /* 0x004fe4000f8ec0ff */
[----:B------:R-:W-:Y:S02]  /*2a10*/  UIADD3 UR8, UPT, UPT, -UR8, URZ, URZ ;  /* 0x000000ff08087290 */ /* 0x000fe4000fffe1ff */
[----:B------:R-:W-:Y:S02]  /*2a20*/  UIADD3 UR9, UPT, UPT, UR4, 0x10400, URZ ;  /* 0x0001040004097890 */ /* 0x000fe4000fffe0ff */
[----:B------:R-:W-:Y:S02]  /*2a30*/  UIADD3 UR10, UPT, UPT, UR4, 0x1c400, URZ ;  /* 0x0001c400040a7890 */ /* 0x000fe4000fffe0ff */
[----:B------:R-:W-:Y:S01]  /*2a40*/  UIADD3 UR11, UPT, UPT, UR4, 0x34400, URZ ;  /* 0x00034400040b7890 */ /* 0x000fe2000fffe0ff */
[----:B-1----:R-:W1:Y:S01]  /*2a50*/  LDS R0, [UR4+0x110] ;  /* 0x00011004ff007984 */ /* 0x002e620008000800 */
[----:B------:R-:W-:-:S02]  /*2a60*/  USHF.R.U32.HI UR9, URZ, 0x4, UR9 ;  /* 0x00000004ff097899 */ /* 0x000fc40008011609 */
[----:B------:R-:W-:Y:S02]  /*2a70*/  USHF.R.U32.HI UR10, URZ, 0x4, UR10 ;  /* 0x00000004ff0a7899 */ /* 0x000fe4000801160a */
[----:B------:R-:W-:Y:S02]  /*2a80*/  USHF.R.U32.HI UR11, URZ, 0x4, UR11 ;  /* 0x00000004ff0b7899 */ /* 0x000fe4000801160b */
[----:B------:R-:W-:Y:S02]  /*2a90*/  ULOP3.LUT UR9, UR9, 0x3fff, URZ, 0xc0, !UPT ;  /* 0x00003fff09097892 */ /* 0x000fe4000f8ec0ff */
[----:B------:R-:W-:Y:S02]  /*2aa0*/  ULOP3.LUT UR10, UR10, 0x3fff, URZ, 0xc0, !UPT ;  /* 0x00003fff0a0a7892 */ /* 0x000fe4000f8ec0ff */
[----:B------:R-:W-:Y:S02]  /*2ab0*/  ULOP3.LUT UR11, UR11, 0x3fff, URZ, 0xc0, !UPT ;  /* 0x00003fff0b0b7892 */ /* 0x000fe4000f8ec0ff */
[----:B------:R-:W-:-:S02]  /*2ac0*/  ULOP3.LUT UR9, UR9, 0x10000, URZ, 0xfc, !UPT ;  /* 0x0001000009097892 */ /* 0x000fc4000f8efcff */
[----:B------:R-:W-:Y:S02]  /*2ad0*/  ULOP3.LUT UR10, UR10, 0x10000, URZ, 0xfc, !UPT ;  /* 0x000100000a0a7892 */ /* 0x000fe4000f8efcff */
[----:B------:R-:W-:Y:S02]  /*2ae0*/  ULOP3.LUT UR11, UR11, 0x10000, URZ, 0xfc, !UPT ;  /* 0x000100000b0b7892 */ /* 0x000fe4000f8efcff */
[----:B----4-:R-:W-:Y:S01]  /*2af0*/  UISETP.GE.AND UP0, UPT, UR12, 0x1, UPT ;  /* 0x000000010c00788c */ /* 0x010fe2000bf06270 */
[----:B-1----:R-:W-:Y:S01]  /*2b00*/  R2UR UR19, R0 ;  /* 0x00000000001372ca */ /* 0x002fe200000e0000 */
[----:B------:R-:W-:-:S05]  /*2b10*/  IMAD.MOV.U32 R0, RZ, RZ, 0x820 ;  /* 0x00000820ff007424 */ /* 0x000fca00078e00ff */
[C---:B------:R-:W-:Y:S02]  /*2b20*/  R2UR UR7, R0.reuse ;  /* 0x00000000000772ca */ /* 0x040fe400000e0000 */
[C---:B------:R-:W-:Y:S02]  /*2b30*/  R2UR UR6, R0.reuse ;  /* 0x00000000000672ca */ /* 0x040fe400000e0000 */
[----:B------:R-:W-:-:S03]  /*2b40*/  R2UR UR5, R0 ;  /* 0x00000000000572ca */ /* 0x000fc600000e0000 */
[----:B------:R-:W-:Y:S02]  /*2b50*/  ULOP3.LUT UR16, UR19, 0x1, URZ, 0xc0, !UPT ;  /* 0x0000000113107892 */ /* 0x000fe4000f8ec0ff */
[----:B------:R-:W-:Y:S02]  /*2b60*/  UIADD3 UR24, UPT, UPT, UR19, 0x101, URZ ;  /* 0x0000010113187890 */ /* 0x000fe4000fffe0ff */
[----:B------:R-:W-:Y:S02]  /*2b70*/  UIADD3 UR20, UPT, UPT, UR19, 0x103, URZ ;  /* 0x0000010313147890 */ /* 0x000fe4000fffe0ff */
[----:B------:R-:W-:Y:S02]  /*2b80*/  ULOP3.LUT UR16, UR16, 0x494, URZ, 0xfc, !UPT ;  /* 0x0000049410107892 */ /* 0x000fe4000f8efcff */
[----:B------:R-:W-:Y:S02]  /*2b90*/  ULOP3.LUT UR15, UR24, 0x1, URZ, 0xc0, !UPT ;  /* 0x00000001180f7892 */ /* 0x000fe4000f8ec0ff */
[----:B------:R-:W-:-:S02]  /*2ba0*/  ULOP3.LUT UR13, UR20, 0x1, URZ, 0xc0, !UPT ;  /* 0x00000001140d7892 */ /* 0x000fc4000f8ec0ff */
[----:B------:R-:W-:Y:S02]  /*2bb0*/  UPRMT UR27, UR16, 0x5410, UR7 ;  /* 0x00005410101b7896 */ /* 0x000fe40008000007 */
[----:B------:R-:W-:Y:S02]  /*2bc0*/  UIADD3 UR26, UPT, UPT, UR19, 0x100, URZ ;  /* 0x00000100131a7890 */ /* 0x000fe4000fffe0ff */
[----:B------:R-:W-:Y:S02]  /*2bd0*/  ULOP3.LUT UR22, UR19, 0xfffffffe, URZ, 0xc0, !UPT ;  /* 0xfffffffe13167892 */ /* 0x000fe4000f8ec0ff */
[----:B------:R-:W-:Y:S02]  /*2be0*/  ULOP3.LUT UR15, UR15, 0x494, URZ, 0xfc, !UPT ;  /* 0x000004940f0f7892 */ /* 0x000fe4000f8efcff */
[----:B------:R-:W-:Y:S02]  /*2bf0*/  ULOP3.LUT UR13, UR13, 0x494, URZ, 0xfc, !UPT ;  /* 0x000004940d0d7892 */ /* 0x000fe4000f8efcff */
[----:B------:R-:W-:-:S02]  /*2c00*/  ULOP3.LUT UR26, UR26, 0xfffffffe, URZ, 0xc0, !UPT ;  /* 0xfffffffe1a1a7892 */ /* 0x000fc4000f8ec0ff */
[----:B------:R-:W-:Y:S02]  /*2c10*/  ULOP3.LUT UR24, UR24, 0xfffffffe, URZ, 0xc0, !UPT ;  /* 0xfffffffe18187892 */ /* 0x000fe4000f8ec0ff */
[----:B------:R-:W-:Y:S02]  /*2c20*/  UIADD3 UR22, UPT, UPT, UR22, 0x102, URZ ;  /* 0x0000010216167890 */ /* 0x000fe4000fffe0ff */
[----:B------:R-:W-:Y:S02]  /*2c30*/  ULOP3.LUT UR20, UR20, 0xfffffffe, URZ, 0xc0, !UPT ;  /* 0xfffffffe14147892 */ /* 0x000fe4000f8ec0ff */
[----:B------:R-:W-:Y:S02]  /*2c40*/  UPRMT UR25, UR15, 0x5410, UR6 ;  /* 0x000054100f197896 */ /* 0x000fe40008000006 */
[----:B------:R-:W-:Y:S01]  /*2c50*/  UPRMT UR21, UR13, 0x5410, UR5 ;  /* 0x000054100d157896 */ /* 0x000fe20008000005 */
[----:B------:R-:W-:-:S11]  /*2c60*/  UMOV UR23, UR27 ;  /* 0x0000001b00177c82 */ /* 0x000fd60008000000 */
.L_x_50:
[----:B------:R-:W-:Y:S02]  /*2c70*/  LEA R0, R10, UR4, 0x3 ;  /* 0x000000040a007c11 */ /* 0x000fe4000f8e18ff */
[----:B------:R-:W-:Y:S02]  /*2c80*/  SHF.L.U32 R5, R9, 0x1f, RZ ;  /* 0x0000001f09057819 */ /* 0x000fe400000006ff */
[----:B------:R-:W-:Y:S01]  /*2c90*/  PLOP3.LUT P0, PT, PT, PT, UP0, 0x80, 0x8 ;  /* 0x000000000008781c */ /* 0x000fe20003f0f008 */
[----:B------:R-:W-:Y:S01]  /*2ca0*/  VIADD R3, R0, 0x90 ;  /* 0x0000009000037836 */ /* 0x000fe20000000000 */
[----:B-1----:R-:W1:Y:S02]  /*2cb0*/  SYNCS.PHASECHK.TRANS64.TRYWAIT P1, [R0+URZ+0x80], R5 ;  /* 0x00008005000075a7 */ /* 0x002e6400080211ff */
[----:B-1-3--:R-:W-:Y:S09]  /*2cc0*/  @!P1 BRA `(.L_x_44) ;  /* 0x0000006800dc9947 */ /* 0x00aff20003800000 */
.L_x_132:
[----:B------:R-:W-:Y:S01]  /*2cd0*/  LEA R4, R10, UR4, 0x4 ;  /* 0x000000040a047c11 */ /* 0x000fe2000f8e20ff */
[----:B------:R-:W-:Y:S01]  /*2ce0*/  @UP0 ULEA UR5, UR17, UR4, 0x3 ;  /* 0x0000000411050291 */ /* 0x000fe2000f8e18ff */
[----:B------:R-:W-:Y:S01]  /*2cf0*/  PLOP3.LUT P2, PT, PT, PT, PT, 0x80, 0x8 ;  /* 0x000000000008781c */ /* 0x000fe20003f4f070 */
[----:B------:R-:W-:Y:S01]  /*2d00*/  ULEA UR6, UR18, UR4, 0x3 ;  /* 0x0000000412067291 */ /* 0x000fe2000f8e18ff */
[----:B------:R-:W-:Y:S01]  /*2d10*/  PRMT R3, RZ, 0x654, R3 ;  /* 0x00000654ff037816 */ /* 0x000fe20000000003 */
[----:B------:R-:W-:Y:S01]  /*2d20*/  ULEA UR7, UR18, UR19, 0x7 ;  /* 0x0000001312077291 */ /* 0x000fe2000f8e38ff */
[----:B-1----:R-:W1:Y:S01]  /*2d30*/  LDS.128 R4, [R4+0xf0] ;  /* 0x0000f00004047984 */ /* 0x002e620000000c00 */
[----:B---3--:R-:W-:Y:S02]  /*2d40*/  @P0 SHF.L.U32 R2, R8, 0x1f, RZ ;  /* 0x0000001f08020819 */ /* 0x008fe400000006ff */
[----:B------:R-:W-:Y:S01]  /*2d50*/  SHF.L.U32 R0, R11, 0x1f, RZ ;  /* 0x0000001f0b007819 */ /* 0x000fe200000006ff */
[----:B------:R-:W-:Y:S01]  /*2d60*/  @!PT LDS RZ, [RZ] ;  /* 0x00000000fffff984 */ /* 0x000fe20000000800 */
[----:B------:R-:W-:Y:S01]  /*2d70*/  @!PT LDS RZ, [RZ] ;  /* 0x00000000fffff984 */ /* 0x000fe20000000800 */
[----:B------:R-:W-:Y:S01]  /*2d80*/  @!PT LDS RZ, [RZ] ;  /* 0x00000000fffff984 */ /* 0x000fe20000000800 */
[----:B------:R-:W-:Y:S01]  /*2d90*/  @!PT LDS RZ, [RZ] ;  /* 0x00000000fffff984 */ /* 0x000fe20000000800 */
[----:B------:R2:W-:Y:S06]  /*2da0*/  MEMBAR.ALL.CTA ;  /* 0x0000000000007992 */ /* 0x0005ec0000008000 */
[----:B--2---:R-:W2:Y:S02]  /*2db0*/  FENCE.VIEW.ASYNC.S ;  /* 0x00000000000073c6 */ /* 0x004ea40000000000 */
[----:B--2---:R2:W-:Y:S01]  /*2dc0*/  SYNCS.ARRIVE.TRANS64.RED.A1T0 RZ, [R3+URZ], RZ ;  /* 0x000000ff03ff79a7 */ /* 0x0045e200081004ff */
[----:B------:R2:W3:Y:S01]  /*2dd0*/  @P0 SYNCS.PHASECHK.TRANS64.TRYWAIT P2, [UR5], R2 ;  /* 0x00000002ff0005a7 */ /* 0x0004e20008041105 */
[----:B-1----:R-:W-:Y:S01]  /*2de0*/  LOP3.LUT P1, RZ, R6, 0x1, RZ, 0xc0, !PT ;  /* 0x0000000106ff7812 */ /* 0x002fe2000782c0ff */
[----:B------:R-:W1:Y:S02]  /*2df0*/  SYNCS.PHASECHK.TRANS64.TRYWAIT P0, [UR6+0xb0], R0 ;  /* 0x0000b000ff0075a7 */ /* 0x000e640008001106 */
[----:B-123--:R-:W-:Y:S10]  /*2e00*/  @!P0 BRA `(.L_x_45) ;  /* 0x0000006800a08947 */ /* 0x00eff40003800000 */
.L_x_134:
[----:B------:R-:W-:Y:S01]  /*2e10*/  IADD3 R10, PT, PT, R10, 0x1, RZ ;  /* 0x000000010a0a7810 */ /* 0x000fe20007ffe0ff */
[----:B------:R-:W-:Y:S06]  /*2e20*/  BRA.U !UP0, `(.L_x_46) ;  /* 0x0000000108d07547 */ /* 0x000fec000b800000 */
[----:B------:R-:W-:Y:S01]  /*2e30*/  UMOV UR16, URZ ;  /* 0x000000ff00107c82 */ /* 0x000fe20008000000 */
[----:B------:R-:W-:Y:S01]  /*2e40*/  UMOV UR15, UR8 ;  /* 0x00000008000f7c82 */ /* 0x000fe20008000000 */
[----:B------:R-:W-:Y:S01]  /*2e50*/  UMOV UR13, UR14 ;  /* 0x0000000e000d7c82 */ /* 0x000fe20008000000 */
[----:B------:R-:W-:-:S05]  /*2e60*/  UMOV UR12, UR17 ;  /* 0x00000011000c7c82 */ /* 0x000fca0008000000 */
.L_x_49:
[----:B------:R-:W-:Y:S02]  /*2e70*/  UIADD3 UR15, UPT, UPT, UR15, 0x1, URZ ;  /* 0x000000010f0f7890 */ /* 0x000fe4000fffe0ff */
[----:B--2---:R-:W-:Y:S02]  /*2e80*/  ULEA UR5, UR12, UR4, 0x3 ;  /* 0x000000040c057291 */ /* 0x004fe4000f8e18ff */
[----:B------:R-:W-:Y:S01]  /*2e90*/  UISETP.NE.AND UP1, UPT, UR15, URZ, UPT ;  /* 0x000000ff0f00728c */ /* 0x000fe2000bf25270 */
[----:B---3--:R-:W-:Y:S10]  /*2ea0*/  @P2 BRA `(.L_x_47) ;  /* 0x00000000000c2947 */ /* 0x008ff40003800000 */
[----:B-1----:R-:W-:Y:S04]  /*2eb0*/  SHF.L.U32 R3, R8, 0x1f, RZ ;  /* 0x0000001f08037819 */ /* 0x002fe800000006ff */
[----:B------:R-:W1:Y:S02]  /*2ec0*/  SYNCS.PHASECHK.TRANS64.TRYWAIT P0, [UR5], R3 ;  /* 0x00000003ff0075a7 */ /* 0x000e640008001105 */
[----:B-1----:R-:W-:Y:S05]  /*2ed0*/  @!P0 BRA `(.L_x_48) ;  /* 0x0000006800848947 */ /* 0x002fea0003800000 */
.L_x_47:
[----:B------:R-:W-:Y:S01]  /*2ee0*/  UISETP.NE.AND UP2, UPT, UR13, 0x1, UPT ;  /* 0x000000010d00788c */ /* 0x000fe2000bf45270 */
[----:B------:R-:W-:Y:S01]  /*2ef0*/  PLOP3.LUT P2, PT, PT, PT, PT, 0x80, 0x8 ;  /* 0x000000000008781c */ /* 0x000fe20003f4f070 */
[----:B------:R-:W-:Y:S02]  /*2f00*/  UIADD3 UR17, UPT, UPT, UR12, 0x1, URZ ;  /* 0x000000010c117890 */ /* 0x000fe4000fffe0ff */
[----:B------:R-:W-:Y:S02]  /*2f10*/  ULEA UR30, UR12, UR10, 0xb ;  /* 0x0000000a0c1e7291 */ /* 0x000fe4000f8e58ff */
[----:B------:R-:W-:Y:S01]  /*2f20*/  UISETP.NE.AND UP3, UPT, UR17, 0x3, UPT ;  /* 0x000000031100788c */ /* 0x000fe2000bf65270 */
[----:B------:R-:W-:Y:S01]  /*2f30*/  PLOP3.LUT P0, PT, PT, PT, UP2, 0x80, 0x8 ;  /* 0x000000000008781c */ /* 0x000fe20003f0f028 */
[----:B------:R-:W-:Y:S02]  /*2f40*/  ULEA UR32, UR12, UR11, 0x7 ;  /* 0x0000000b0c207291 */ /* 0x000fe4000f8e38ff */
[----:B------:R-:W-:Y:S02]  /*2f50*/  USEL UR29, URZ, 0x1, UP3 ;  /* 0x00000001ff1d7887 */ /* 0x000fe40009800000 */
[----:B------:R-:W-:Y:S02]  /*2f60*/  USEL UR17, UR17, URZ, UP3 ;  /* 0x000000ff11117287 */ /* 0x000fe40009800000 */
[----:B------:R-:W-:Y:S02]  /*2f70*/  UIADD3 UR44, UPT, UPT, UR30, 0x4, URZ ;  /* 0x000000041e2c7890 */ /* 0x000fe4000fffe0ff */
[----:B------:R-:W-:Y:S01]  /*2f80*/  @UP2 ULEA UR28, UR17, UR4, 0x3 ;  /* 0x00000004111c2291 */ /* 0x000fe2000f8e18ff */
[----:B------:R-:W-:Y:S01]  /*2f90*/  LOP3.LUT R8, R8, UR29, RZ, 0x3c, !PT ;  /* 0x0000001d08087c12 */ /* 0x000fe2000f8e3cff */
[----:B------:R-:W-:Y:S02]  /*2fa0*/  UISETP.NE.U32.AND UP2, UPT, UR16, URZ, UPT ;  /* 0x000000ff1000728c */ /* 0x000fe4000bf45070 */
[----:B------:R-:W-:Y:S01]  /*2fb0*/  UIADD3 UR40, UPT, UPT, UR30, 0x400, URZ ;  /* 0x000004001e287890 */ /* 0x000fe2000fffe0ff */
[----:B-1----:R-:W-:Y:S01]  /*2fc0*/  @P0 SHF.L.U32 R0, R8, 0x1f, RZ ;  /* 0x0000001f08000819 */ /* 0x002fe200000006ff */
[----:B------:R-:W-:Y:S02]  /*2fd0*/  UIADD3 UR36, UPT, UPT, UR30, 0x404, URZ ;  /* 0x000004041e247890 */ /* 0x000fe4000fffe0ff */
[----:B------:R-:W-:Y:S01]  /*2fe0*/  UIADD3 UR5, UPT, UPT, UR5, 0x18, URZ ;  /* 0x0000001805057890 */ /* 0x000fe2000fffe0ff */
[----:B------:R2:W3:Y:S01]  /*2ff0*/  @P0 SYNCS.PHASECHK.TRANS64.TRYWAIT P2, [UR28], R0 ;  /* 0x00000000ff0005a7 */ /* 0x0004e2000804111c */
[----:B------:R-:W-:Y:S02]  /*3000*/  ULEA UR28, UR12, UR9, 0xa ;  /* 0x000000090c1c7291 */ /* 0x000fe4000f8e50ff */
[----:B------:R-:W-:Y:S02]  /*3010*/  UIADD3 UR13, UPT, UPT, UR13, -0x1, URZ ;  /* 0xffffffff0d0d7890 */ /* 0x000fe4000fffe0ff */
[----:B------:R-:W-:Y:S02]  /*3020*/  UIADD3 UR42, UPT, UPT, UR28, 0x2, URZ ;  /* 0x000000021c2a7890 */ /* 0x000fe4000fffe0ff */
[----:B------:R-:W-:Y:S02]  /*3030*/  UIADD3 UR38, UPT, UPT, UR28, 0x4, URZ ;  /* 0x000000041c267890 */ /* 0x000fe4000fffe0ff */
[----:B------:R-:W-:Y:S01]  /*3040*/  UIADD3 UR34, UPT, UPT, UR28, 0x6, URZ ;  /* 0x000000061c227890 */ /* 0x000fe2000fffe0ff */
[----:B------:R-:W-:Y:S01]  /*3050*/  UMOV UR33, 0x4008 ;  /* 0x0000400800217882 */ /* 0x000fe20000000000 */
[----:B------:R-:W-:Y:S01]  /*3060*/  UMOV UR31, 0x40004040 ;  /* 0x40004040001f7882 */ /* 0x000fe20000000000 */
[----:B------:R2:W-:Y:S01]  /*3070*/  UTCCP.T.S.128dp128bit tmem[UR19+0x100], gdesc[UR32] ;  /* 0x00010020130079e7 */ /* 0x0005e20008180000 */
[----:B------:R-:W-:Y:S01]  /*3080*/  UMOV UR29, 0x40004040 ;  /* 0x40004040001d7882 */ /* 0x000fe20000000000 */
[----:B------:R-:W-:Y:S01]  /*3090*/  UMOV UR45, 0x40004040 ;  /* 0x40004040002d7882 */ /* 0x000fe20000000000 */
[----:B------:R2:W-:Y:S01]  /*30a0*/  UTCHMMA gdesc[UR28], gdesc[UR30], tmem[UR7], tmem[UR26], idesc[UR27], UP2 ;  /* 0x00ff1a1e1c0075ea */ /* 0x0005e20009000007 */
[----:B------:R-:W-:Y:S01]  /*30b0*/  UMOV UR43, 0x40004040 ;  /* 0x40004040002b7882 */ /* 0x000fe20000000000 */
[----:B------:R-:W-:Y:S01]  /*30c0*/  UMOV UR41, 0x40004040 ;  /* 0x4000404000297882 */ /* 0x000fe20000000000 */
[----:B------:R2:W-:Y:S01]  /*30d0*/  UTCHMMA gdesc[UR42], gdesc[UR44], tmem[UR7], tmem[UR24], idesc[UR25], UPT ;  /* 0x00ff182c2a0075ea */ /* 0x0005e2000b800007 */
[----:B------:R-:W-:Y:S01]  /*30e0*/  UMOV UR39, 0x40004040 ;  /* 0x4000404000277882 */ /* 0x000fe20000000000 */
[----:B------:R-:W-:Y:S01]  /*30f0*/  UMOV UR37, 0x40004040 ;  /* 0x4000404000257882 */ /* 0x000fe20000000000 */
[----:B------:R2:W-:Y:S01]  /*3100*/  UTCHMMA gdesc[UR38], gdesc[UR40], tmem[UR7], tmem[UR22], idesc[UR23], UPT ;  /* 0x00ff1628260075ea */ /* 0x0005e2000b800007 */
[----:B------:R-:W-:Y:S01]  /*3110*/  UMOV UR35, 0x40004040 ;  /* 0x4000404000237882 */ /* 0x000fe20000000000 */
[----:B------:R-:W-:Y:S01]  /*3120*/  UMOV UR16, 0x1 ;  /* 0x0000000100107882 */ /* 0x000fe20000000000 */
[----:B------:R2:W-:Y:S01]  /*3130*/  UTCHMMA gdesc[UR34], gdesc[UR36], tmem[UR7], tmem[UR20], idesc[UR21], UPT ;  /* 0x00ff1424220075ea */ /* 0x0005e2000b800007 */
[----:B------:R2:W-:Y:S01]  /*3140*/  UTCBAR [UR5], URZ ;  /* 0x000000ff050073e9 */ /* 0x0005e200080000ff */
[----:B------:R-:W-:Y:S01]  /*3150*/  UMOV UR12, UR17 ;  /* 0x00000011000c7c82 */ /* 0x000fe20008000000 */
[----:B------:R-:W-:Y:S05]  /*3160*/  BRA.U UP1, `(.L_x_49) ;  /* 0xfffffffd01407547 */ /* 0x000fea000b83ffff */
.L_x_46:
[----:B------:R-:W-:Y:S01]  /*3170*/  UIADD3 UR18, UPT, UPT, UR18, 0x1, URZ ;  /* 0x0000000112127890 */ /* 0x000fe2000fffe0ff */
[C---:B------:R-:W-:Y:S01]  /*3180*/  ISETP.NE.AND P0, PT, R10.reuse, 0x2, PT ;  /* 0x000000020a00780c */ /* 0x040fe20003f05270 */
[----:B------:R-:W-:Y:S02]  /*3190*/  UIADD3 UR6, UPT, UPT, UR6, 0xa0, URZ ;  /* 0x000000a006067890 */ /* 0x000fe4000fffe0ff */
[----:B------:R-:W-:Y:S01]  /*31a0*/  UISETP.NE.AND UP1, UPT, UR18, 0x2, UPT ;  /* 0x000000021200788c */ /* 0x000fe2000bf25270 */
[----:B-12---:R-:W-:Y:S02]  /*31b0*/  SEL R0, RZ, 0x1, P0 ;  /* 0x00000001ff007807 */ /* 0x006fe40000000000 */
[----:B------:R-:W-:Y:S01]  /*31c0*/  SEL R10, R10, RZ, P0 ;  /* 0x000000ff0a0a7207 */ /* 0x000fe20000000000 */
[----:B------:R-:W-:Y:S01]  /*31d0*/  USEL UR5, URZ, 0x1, UP1 ;  /* 0x00000001ff057887 */ /* 0x000fe20008800000 */
[----:B------:R-:W-:Y:S01]  /*31e0*/  LOP3.LUT R9, R9, R0, RZ, 0x3c, !PT ;  /* 0x0000000009097212 */ /* 0x000fe200078e3cff */
[----:B------:R-:W-:Y:S01]  /*31f0*/  USEL UR18, UR18, URZ, UP1 ;  /* 0x000000ff12127287 */ /* 0x000fe20008800000 */
[----:B------:R1:W-:Y:S03]  /*3200*/  UTCBAR [UR6], URZ ;  /* 0x000000ff060073e9 */ /* 0x0003e600080000ff */
[----:B------:R-:W-:Y:S01]  /*3210*/  LOP3.LUT R11, R11, UR5, RZ, 0x3c, !PT ;  /* 0x000000050b0b7c12 */ /* 0x000fe2000f8e3cff */
[----:B------:R-:W-:Y:S07]  /*3220*/  @P1 BRA `(.L_x_50) ;  /* 0xfffffff800901947 */ /* 0x000fee000383ffff */
[----:B------:R-:W2:Y:S01]  /*3230*/  S2UR UR5, SR_CgaCtaId ;  /* 0x00000000000579c3 */ /* 0x000ea20000008800 */
[----:B------:R-:W-:Y:S01]  /*3240*/  ELECT P0, URZ, PT ;  /* 0x0000000000ff782f */ /* 0x000fe20003800000 */
[----:B------:R-:W-:Y:S01]  /*3250*/  IMAD.MOV.U32 R0, RZ, RZ, 0x1 ;  /* 0x00000001ff007424 */ /* 0x000fe200078e00ff */
[----:B------:R-:W-:Y:S01]  /*3260*/  UIADD3 UR4, UPT, UPT, UR4, 0xb0, URZ ;  /* 0x000000b004047890 */ /* 0x000fe2000fffe0ff */
[----:B------:R-:W-:Y:S01]  /*3270*/  SHF.L.U32 R3, R11, 0x1f, RZ ;  /* 0x0000001f0b037819 */ /* 0x000fe200000006ff */
[----:B-1----:R-:W-:-:S03]  /*3280*/  UMOV UR6, 0x40 ;  /* 0x0000004000067882 */ /* 0x002fc60000000000 */
[----:B------:R-:W-:Y:S01]  /*3290*/  UVIRTCOUNT.DEALLOC.SMPOOL 0x80 ;  /* 0x000000800000784c */ /* 0x000fe20000000000 */
[----:B--2---:R-:W-:Y:S02]  /*32a0*/  ULEA UR5, UR5, UR6, 0x18 ;  /* 0x0000000605057291 */ /* 0x004fe4000f8ec0ff */
[----:B------:R-:W-:-:S07]  /*32b0*/  ULEA UR6, UR18, UR4, 0x3 ;  /* 0x0000000412067291 */ /* 0x000fce000f8e18ff */
[----:B------:R1:W-:Y:S02]  /*32c0*/  @P0 STS.U8 [UR5+0x1c], R0 ;  /* 0x00001c00ff000988 */ /* 0x0003e40008000005 */
[----:B------:R-:W2:Y:S02]  /*32d0*/  SYNCS.PHASECHK.TRANS64.TRYWAIT P0, [UR6], R3 ;  /* 0x00000003ff0075a7 */ /* 0x000ea40008001106 */
[----:B-12---:R-:W-:Y:S05]  /*32e0*/  @!P0 BRA `(.L_x_51) ;  /* 0x0000006400988947 */ /* 0x006fea0003800000 */
.L_x_137:
[----:B------:R-:W-:-:S04]  /*32f0*/  UIADD3 UR7, UPT, UPT, UR18, 0x1, URZ ;  /* 0x0000000112077890 */ /* 0x000fc8000fffe0ff */
[----:B------:R-:W-:-:S04]  /*3300*/  UISETP.NE.AND UP0, UPT, UR7, 0x2, UPT ;  /* 0x000000020700788c */ /* 0x000fc8000bf05270 */
[----:B------:R-:W-:Y:S02]  /*3310*/  USEL UR6, URZ, 0x1, UP0 ;  /* 0x00000001ff067887 */ /* 0x000fe40008000000 */
[----:B------:R-:W-:-:S04]  /*3320*/  USEL UR7, UR7, URZ, UP0 ;  /* 0x000000ff07077287 */ /* 0x000fc80008000000 */
[----:B------:R-:W-:Y:S01]  /*3330*/  ULEA UR7, UR7, UR4, 0x3 ;  /* 0x0000000407077291 */ /* 0x000fe2000f8e18ff */
[----:B-1----:R-:W-:-:S04]  /*3340*/  LOP3.LUT R3, R11, UR6, RZ, 0x3c, !PT ;  /* 0x000000060b037c12 */ /* 0x002fc8000f8e3cff */
[----:B------:R-:W-:-:S04]  /*3350*/  SHF.L.U32 R3, R3, 0x1f, RZ ;  /* 0x0000001f03037819 */ /* 0x000fc800000006ff */
[----:B------:R-:W1:Y:S02]  /*3360*/  SYNCS.PHASECHK.TRANS64.TRYWAIT P0, [UR7], R3 ;  /* 0x00000003ff0075a7 */ /* 0x000e640008001107 */
[----:B-1----:R-:W-:Y:S05]  /*3370*/  @!P0 BRA `(.L_x_52) ;  /* 0x00000064008c8947 */ /* 0x002fea0003800000 */
.L_x_139:
[----:B------:R-:W-:Y:S01]  /*3380*/  NOP ;  /* 0x0000000000007918 */ /* 0x000fe20000000000 */
[----:B-1----:R-:W1:Y:S01]  /*3390*/  LDS R0, [UR5+0x14] ;  /* 0x00001405ff007984 */ /* 0x002e620008000800 */
[----:B------:R-:W-:Y:S01]  /*33a0*/  ULOP3.LUT UR6, UR19, 0xffff, URZ, 0xc0, !UPT ;  /* 0x0000ffff13067892 */ /* 0x000fe2000f8ec0ff */
[----:B------:R-:W-:Y:S01]  /*33b0*/  UMOV UR8, 0xffff ;  /* 0x0000ffff00087882 */ /* 0x000fe20000000000 */
[----:B------:R-:W-:Y:S02]  /*33c0*/  UMOV UR4, 0x1 ;  /* 0x0000000100047882 */ /* 0x000fe40000000000 */
[----:B------:R-:W-:-:S04]  /*33d0*/  USHF.R.U32.HI UR6, URZ, 0x5, UR6 ;  /* 0x00000005ff067899 */ /* 0x000fc80008011606 */
[----:B------:R-:W-:Y:S02]  /*33e0*/  USHF.L.U32 UR8, UR8, UR6, URZ ;  /* 0x0000000608087299 */ /* 0x000fe400080006ff */
[----:B------:R-:W-:-:S04]  /*33f0*/  USHF.L.U32 UR4, UR4, UR6, URZ ;  /* 0x0000000604047299 */ /* 0x000fc800080006ff */
[----:B-1----:R-:W-:-:S04]  /*3400*/  LOP3.LUT R0, R0, UR8, RZ, 0xc0, !PT ;  /* 0x0000000800007c12 */ /* 0x002fc8000f8ec0ff */
[----:B------:R-:W-:-:S13]  /*3410*/  ISETP.NE.AND P0, PT, R0, UR8, PT ;  /* 0x0000000800007c0c */ /* 0x000fda000bf05270 */
[----:B------:R-:W-:Y:S05]  /*3420*/  @P0 BRA `(.L_x_53) ;  /* 0x0000000000580947 */ /* 0x000fea0003800000 */
[----:B------:R-:W1:Y:S02]  /*3430*/  LDS R0, [UR5+0x18] ;  /* 0x00001805ff007984 */ /* 0x000e640008000800 */
[----:B-1----:R-:W-:-:S04]  /*3440*/  LOP3.LUT R0, R0, UR4, RZ, 0xc0, !PT ;  /* 0x0000000400007c12 */ /* 0x002fc8000f8ec0ff */
[----:B------:R-:W-:-:S13]  /*3450*/  ISETP.NE.AND P0, PT, R0, UR4, PT ;  /* 0x0000000400007c0c */ /* 0x000fda000bf05270 */
[----:B------:R-:W-:Y:S05]  /*3460*/  @P0 BRA `(.L_x_54) ;  /* 0x00000000003c0947 */ /* 0x000fea0003800000 */
[----:B------:R-:W1:Y:S01]  /*3470*/  S2R R2, SR_LANEID ;  /* 0x0000000000027919 */ /* 0x000e620000000000 */
[----:B------:R-:W-:Y:S01]  /*3480*/  ULOP3.LUT UR8, URZ, UR8, URZ, 0x33, !UPT ;  /* 0x00000008ff087292 */ /* 0x000fe2000f8e33ff */
[----:B------:R-:W-:Y:S01]  /*3490*/  LOP3.LUT R4, RZ, UR4, RZ, 0x33, !PT ;  /* 0x00000004ff047c12 */ /* 0x000fe2000f8e33ff */
[----:B------:R-:W-:Y:S02]  /*34a0*/  VOTEU.ANY UR7, UPT, PT ;  /* 0x0000000000077886 */ /* 0x000fe400038e0100 */
[----:B------:R-:W-:Y:S01]  /*34b0*/  UFLO.U32 UR7, UR7 ;  /* 0x00000007000772bd */ /* 0x000fe200080e0000 */
[----:B------:R-:W2:Y:S01]  /*34c0*/  REDUX UR4, R4 ;  /* 0x00000000040473c4 */ /* 0x000ea20000000000 */
[----:B------:R-:W-:-:S06]  /*34d0*/  IMAD.U32 R0, RZ, RZ, UR8 ;  /* 0x00000008ff007e24 */ /* 0x000fcc000f8e00ff */
[----:B------:R4:W-:Y:S01]  /*34e0*/  UTCATOMSWS.AND URZ, UR8 ;  /* 0x0000000800ff79e3 */ /* 0x0009e20008000000 */
[----:B------:R-:W3:Y:S01]  /*34f0*/  REDUX UR6, R0 ;  /* 0x00000000000673c4 */ /* 0x000ee20000000000 */
[----:B-1----:R-:W-:Y:S01]  /*3500*/  ISETP.EQ.U32.AND P0, PT, R2, UR7, PT ;  /* 0x0000000702007c0c */ /* 0x002fe2000bf02070 */
[----:B--2---:R-:W-:Y:S01]  /*3510*/  IMAD.U32 R2, RZ, RZ, UR4 ;  /* 0x00000004ff027e24 */ /* 0x004fe2000f8e00ff */
[----:B---3--:R-:W-:-:S11]  /*3520*/  MOV R3, UR6 ;  /* 0x0000000600037c02 */ /* 0x008fd60008000f00 */
[----:B------:R4:W-:Y:S04]  /*3530*/  @P0 ATOMS.AND RZ, [UR5+0x14], R3 ;  /* 0x00001403ffff098c */ /* 0x0009e8000a800005 */
[----:B------:R4:W-:Y:S01]  /*3540*/  @P0 ATOMS.AND RZ, [UR5+0x18], R2 ;  /* 0x00001802ffff098c */ /* 0x0009e2000a800005 */
[----:B------:R-:W-:Y:S05]  /*3550*/  BRA `(.L_x_55) ;  /* 0x0000000000147947 */ /* 0x000fea0003800000 */
.L_x_54:
[----:B------:R-:W-:Y:S02]  /*3560*/  MOV R2, 0x3580 ;  /* 0x0000358000027802 */ /* 0x000fe40000000f00 */
[----:B---3-5:R-:W-:Y:S05]  /*3570*/  CALL.REL.NOINC `($__internal_0_$__cuda_sm10x_tcgen05_guardrail_trap_col_being_dealloced_not_returned_by_alloc) ;  /* 0x0000006800747944 */ /* 0x028fea0003c00000 */
[----:B------:R-:W-:Y:S05]  /*3580*/  BRA `(.L_x_55) ;  /* 0x0000000000087947 */ /* 0x000fea0003800000 */
.L_x_53:
[----:B------:R-:W-:Y:S02]  /*3590*/  MOV R2, 0x35b0 ;  /* 0x000035b000027802 */ /* 0x000fe40000000f00 */
[----:B---3-5:R-:W-:Y:S05]  /*35a0*/  CALL.REL.NOINC `($__internal_2_$__cuda_sm10x_tcgen05_guardrail_trap_unallocated_columns_being_dealloced) ;  /* 0x0000006800807944 */ /* 0x028fea0003c00000 */
.L_x_55:
[----:B------:R-:W-:Y:S01]  /*35b0*/  NOP ;  /* 0x0000000000007918 */ /* 0x000fe20000000000 */
[----:B----4-:R-:W-:Y:S05]  /*35c0*/  EXIT ;  /* 0x000000000000794d */ /* 0x010fea0003800000 */
.L_x_39:
[----:B------:R-:W-:Y:S05]  /*35d0*/  BRA.U !UP0, `(.L_x_56) ;  /* 0x0000001508507547 */ /* 0x000fea000b800000 */
[----:B------:R-:W1:Y:S01]  /*35e0*/  LDC R0, c[0x0][0xd30] ;  /* 0x00034c00ff007b82 */ /* 0x000e620000000800 */
[----:B------:R-:W-:Y:S01]  /*35f0*/  UMOV UR4, 0x400 ;  /* 0x0000040000047882 */ /* 0x000fe20000000000 */
[----:B------:R-:W-:Y:S01]  /*3600*/  UISETP.NE.AND UP0, UPT, UR8, 0x2, UPT ;  /* 0x000000020800788c */ /* 0x000fe2000bf05270 */
[----:B------:R-:W-:Y:S01]  /*3610*/  IMAD.MOV.U32 R36, RZ, RZ, 0x1 ;  /* 0x00000001ff247424 */ /* 0x000fe200078e00ff */
[----:B------:R-:W-:Y:S01]  /*3620*/  ULEA UR4, UR37, UR4, 0x18 ;  /* 0x0000000425047291 */ /* 0x000fe2000f8ec0ff */
[----:B------:R-:W-:Y:S01]  /*3630*/  CS2R R34, SRZ ;  /* 0x0000000000227805 */ /* 0x000fe2000001ff00 */
[----:B------:R-:W-:Y:S01]  /*3640*/  IMAD.MOV.U32 R32, RZ, RZ, 0x4000 ;  /* 0x00004000ff207424 */ /* 0x000fe200078e00ff */
[----:B------:R-:W-:Y:S01]  /*3650*/  UPLOP3.LUT UP1, UPT, UPT, UPT, UPT, 0x40, 0x4 ;  /* 0x000000000004789c */ /* 0x000fe20003f2e870 */
[----:B------:R-:W2:Y:S01]  /*3660*/  LDC R27, c[0x0][0x370] ;  /* 0x0000dc00ff1b7b82 */ /* 0x000ea20000000800 */
[----:B------:R-:W-:Y:S02]  /*3670*/  UIADD3 UR5, UPT, UPT, UR4, 0x48, URZ ;  /* 0x0000004804057890 */ /* 0x000fe4000fffe0ff */
[----:B------:R-:W-:-:S02]  /*3680*/  USEL UR6, URZ, 0x1, UP0 ;  /* 0x00000001ff067887 */ /* 0x000fc40008000000 */
[----:B------:R-:W-:Y:S02]  /*3690*/  UIADD3 UR57, UPT, UPT, UR4, 0x30, URZ ;  /* 0x0000003004397890 */ /* 0x000fe4000fffe0ff */
[----:B------:R-:W-:Y:S01]  /*36a0*/  UIADD3 UR49, UPT, UPT, UR4, 0x38, URZ ;  /* 0x0000003804317890 */ /* 0x000fe2000fffe0ff */
[----:B------:R-:W4:Y:S01]  /*36b0*/  LDC R8, c[0x0][0xd0c] ;  /* 0x00034300ff087b82 */ /* 0x000f220000000800 */
[----:B------:R-:W-:Y:S02]  /*36c0*/  UIADD3 UR41, UPT, UPT, UR4, 0x40, URZ ;  /* 0x0000004004297890 */ /* 0x000fe4000fffe0ff */
[----:B------:R-:W-:-:S05]  /*36d0*/  UPRMT UR5, UR37, 0x654, UR5 ;  /* 0x0000065425057896 */ /* 0x000fca0008000005 */
[----:B------:R-:W2:Y:S01]  /*36e0*/  LDC R25, c[0x0][0xd20] ;  /* 0x00034800ff197b82 */ /* 0x000ea20000000800 */
[----:B-1----:R-:W-:-:S07]  /*36f0*/  ISETP.NE.AND P1, PT, R0, 0x1, PT ;  /* 0x000000010000780c */ /* 0x002fce0003f25270 */
[----:B------:R-:W1:Y:S08]  /*3700*/  LDC.64 R38, c[0x0][0x348] ;  /* 0x0000d200ff267b82 */ /* 0x000e700000000a00 */
[----:B------:R-:W1:Y:S08]  /*3710*/  LDC.64 R18, c[0x0][0xa88] ;  /* 0x0002a200ff127b82 */ /* 0x000e700000000a00 */
[----:B------:R-:W1:Y:S08]  /*3720*/  LDC.64 R22, c[0x0][0xd10] ;  /* 0x00034400ff167b82 */ /* 0x000e700000000a00 */
[----:B------:R-:W1:Y:S08]  /*3730*/  LDC.64 R6, c[0x0][0xd18] ;  /* 0x00034600ff067b82 */ /* 0x000e700000000a00 */
[----:B------:R-:W1:Y:S08]  /*3740*/  LDC.64 R4, c[0x0][0xd28] ;  /* 0x00034a00ff047b82 */ /* 0x000e700000000a00 */
[----:B------:R-:W1:Y:S08]  /*3750*/  LDC.64 R20, c[0x0][0xa90] ;  /* 0x0002a400ff147b82 */ /* 0x000e700000000a00 */
[----:B--2-4-:R-:W1:Y:S02]  /*3760*/  LDC R26, c[0x0][0x374] ;  /* 0x0000dd00ff1a7b82 */ /* 0x014e640000000800 */
.L_x_67:
[C---:B------:R-:W-:Y:S02]  /*3770*/  LEA R0, R35.reuse, UR4, 0x3 ;  /* 0x0000000423007c11 */ /* 0x040fe4000f8e18ff */
[----:B------:R-:W-:Y:S02]  /*3780*/  SHF.L.U32 R3, R34, 0x1f, RZ ;  /* 0x0000001f22037819 */ /* 0x000fe400000006ff */
[----:B------:R-:W-:Y:S02]  /*3790*/  LEA R28, R35, UR4, 0x4 ;  /* 0x00000004231c7c11 */ /* 0x000fe4000f8e20ff */
[----:B------:R-:W2:Y:S02]  /*37a0*/  SYNCS.PHASECHK.TRANS64.TRYWAIT P0, [R0+URZ+0x80], R3 ;  /* 0x00008003000075a7 */ /* 0x000ea400080011ff */
[----:B--2-4-:R-:W-:Y:S05]  /*37b0*/  @!P0 BRA `(.L_x_57) ;  /* 0x0000006000948947 */ /* 0x014fea0003800000 */
.L_x_140:
[----:B---3--:R-:W-:Y:S01]  /*37c0*/  ISETP.GE.AND P0, PT, R2, 0x1, PT ;  /* 0x000000010200780c */ /* 0x008fe20003f06270 */
[----:B------:R-:W3:Y:S01]  /*37d0*/  LDS.128 R28, [R28+0xf0] ;  /* 0x0000f0001c1c7984 */ /* 0x000ee20000000c00 */
[----:B--2---:R-:W-:Y:S01]  /*37e0*/  VIADD R0, R0, 0x90 ;  /* 0x0000009000007836 */ /* 0x004fe20000000000 */
[----:B------:R-:W-:Y:S01]  /*37f0*/  @!PT LDS RZ, [RZ] ;  /* 0x00000000fffff984 */ /* 0x000fe20000000800 */
[----:B------:R-:W-:Y:S01]  /*3800*/  @!PT LDS RZ, [RZ] ;  /* 0x00000000fffff984 */ /* 0x000fe20000000800 */
[----:B------:R-:W-:Y:S01]  /*3810*/  @!PT LDS RZ, [RZ] ;  /* 0x00000000fffff984 */ /* 0x000fe20000000800 */
[----:B------:R-:W-:Y:S01]  /*3820*/  @!PT LDS RZ, [RZ] ;  /* 0x00000000fffff984 */ /* 0x000fe20000000800 */
[----:B------:R2:W-:Y:S06]  /*3830*/  MEMBAR.ALL.CTA ;  /* 0x0000000000007992 */ /* 0x0005ec0000008000 */
[----:B--2---:R-:W2:Y:S01]  /*3840*/  FENCE.VIEW.ASYNC.S ;  /* 0x00000000000073c6 */ /* 0x004ea20000000000 */
[----:B------:R-:W-:Y:S04]  /*3850*/  PRMT R0, RZ, 0x654, R0 ;  /* 0x00000654ff007816 */ /* 0x000fe80000000000 */
[----:B--2---:R2:W-:Y:S01]  /*3860*/  SYNCS.ARRIVE.TRANS64.RED.A1T0 RZ, [R0+URZ], RZ ;  /* 0x000000ff00ff79a7 */ /* 0x0045e200081004ff */
[----:B---3--:R-:W-:Y:S11]  /*3870*/  LOP3.LUT P3, RZ, R30, 0x1, RZ, 0xc0, !PT ;  /* 0x000000011eff7812 */ /* 0x008ff6000786c0ff */
[----:B------:R-:W-:Y:S02]  /*3880*/  @!UPT UIADD3 URZ, UPT, UPT, URZ, URZ, URZ ;  /* 0x000000fffffff290 */ /* 0x000fe4000fffe0ff */
[----:B------:R-:W-:Y:S02]  /*3890*/  @P3 MOV R13, R28 ;  /* 0x0000001c000d3202 */ /* 0x000fe40000000f00 */
[----:B------:R-:W-:Y:S01]  /*38a0*/  @P3 LOP3.LUT R10, R29, 0xffff, RZ, 0xc0, !PT ;  /* 0x0000ffff1d0a3812 */ /* 0x000fe200078ec0ff */
[----:B--2---:R-:W-:Y:S06]  /*38b0*/  @!P0 BRA `(.L_x_58) ;  /* 0x0000000000a48947 */ /* 0x004fec0003800000 */
[----:B-1----:R-:W-:Y:S01]  /*38c0*/  IMAD.HI.U32 R42, R26, R7, RZ ;  /* 0x000000071a2a7227 */ /* 0x002fe200078e00ff */
[----:B------:R-:W-:Y:S02]  /*38d0*/  ISETP.NE.AND P0, PT, R6, 0x1, PT ;  /* 0x000000010600780c */ /* 0x000fe40003f05270 */
[----:B------:R-:W-:Y:S01]  /*38e0*/  ISETP.NE.AND P2, PT, R2, 0x1, PT ;  /* 0x000000010200780c */ /* 0x000fe20003f45270 */
[-C--:B------:R-:W-:Y:S01]  /*38f0*/  IMAD.HI.U32 R40, R27, R22.reuse, RZ ;  /* 0x000000161b287227 */ /* 0x080fe200078e00ff */
[----:B------:R-:W-:Y:S02]  /*3900*/  SHF.R.U32.HI R37, RZ, R25, R42 ;  /* 0x00000019ff257219 */ /* 0x000fe4000001162a */
[----:B------:R-:W-:Y:S01]  /*3910*/  ISETP.NE.AND P4, PT, R8, 0x1, PT ;  /* 0x000000010800780c */ /* 0x000fe20003f85270 */
[----:B-----5:R-:W-:Y:S01]  /*3920*/  IMAD.HI.U32 R46, R10, R7, RZ ;  /* 0x000000070a2e7227 */ /* 0x020fe200078e00ff */
[----:B------:R-:W-:Y:S02]  /*3930*/  SHF.R.U32.HI R40, RZ, R23, R40 ;  /* 0x00000017ff287219 */ /* 0x000fe40000011628 */
[----:B------:R-:W-:Y:S01]  /*3940*/  SEL R3, R26, R37, !P0 ;  /* 0x000000251a037207 */ /* 0x000fe20004000000 */
[----:B------:R-:W-:Y:S01]  /*3950*/  IMAD.HI.U32 R42, R13, R22, RZ ;  /* 0x000000160d2a7227 */ /* 0x000fe200078e00ff */
[----:B------:R-:W-:Y:S02]  /*3960*/  SEL R11, R27, R40, !P4 ;  /* 0x000000281b0b7207 */ /* 0x000fe40006000000 */
[----:B------:R-:W-:Y:S01]  /*3970*/  SHF.R.U32.HI R37, RZ, R25, R46 ;  /* 0x00000019ff257219 */ /* 0x000fe2000001162e */
[-C--:B------:R-:W-:Y:S01]  /*3980*/  IMAD.HI.U32 R44, R3, R4.reuse, RZ ;  /* 0x00000004032c7227 */ /* 0x080fe200078e00ff */
[----:B------:R-:W-:Y:S02]  /*3990*/  SHF.R.U32.HI R42, RZ, R23, R42 ;  /* 0x00000017ff2a7219 */ /* 0x000fe4000001162a */
[----:B------:R-:W-:Y:S01]  /*39a0*/  SEL R9, R10, R37, !P0 ;  /* 0x000000250a097207 */ /* 0x000fe20004000000 */
[-C--:B------:R-:W-:Y:S01]  /*39b0*/  IMAD.HI.U32 R40, R11, R4.reuse, RZ ;  /* 0x000000040b287227 */ /* 0x080fe200078e00ff */
[-C--:B------:R-:W-:Y:S03]  /*39c0*/  @P2 SHF.R.U32.HI R3, RZ, R5.reuse, R44 ;  /* 0x00000005ff032219 */ /* 0x080fe6000001162c */
[----:B------:R-:W-:Y:S01]  /*39d0*/  IMAD.HI.U32 R16, R9, R4, RZ ;  /* 0x0000000409107227 */ /* 0x000fe200078e00ff */
[----:B------:R-:W-:Y:S03]  /*39e0*/  @P2 SHF.R.U32.HI R11, RZ, R5, R40 ;  /* 0x00000005ff0b2219 */ /* 0x000fe60000011628 */
[C---:B------:R-:W-:Y:S01]  /*39f0*/  IMAD R12, R2.reuse, R3, RZ ;  /* 0x00000003020c7224 */ /* 0x040fe200078e02ff */
[----:B------:R-:W-:Y:S01]  /*3a00*/  SEL R3, R13, R42, !P4 ;  /* 0x0000002a0d037207 */ /* 0x000fe20006000000 */
[C---:B------:R-:W-:Y:S01]  /*3a10*/  IMAD R14, R2.reuse, R11, RZ ;  /* 0x0000000b020e7224 */ /* 0x040fe200078e02ff */
[----:B------:R-:W-:Y:S02]  /*3a20*/  SHF.R.U32.HI R16, RZ, R5, R16 ;  /* 0x00000005ff107219 */ /* 0x000fe40000011610 */
[C---:B------:R-:W-:Y:S02]  /*3a30*/  ISETP.GE.AND P0, PT, R9.reuse, R12, PT ;  /* 0x0000000c0900720c */ /* 0x040fe40003f06270 */
[----:B------:R-:W-:Y:S02]  /*3a40*/  SEL R17, R9, R16, !P2 ;  /* 0x0000001009117207 */ /* 0x000fe40005000000 */
[C---:B------:R-:W-:Y:S03]  /*3a50*/  ISETP.GE.OR P0, PT, R3.reuse, R14, P0 ;  /* 0x0000000e0300720c */ /* 0x040fe60000706670 */
[----:B------:R-:W-:Y:S04]  /*3a60*/  IMAD.MOV R15, RZ, RZ, -R17 ;  /* 0x000000ffff0f7224 */ /* 0x000fe800078e0a11 */
[----:B------:R-:W-:Y:S06]  /*3a70*/  IMAD R15, R2, R15, R9 ;  /* 0x0000000f020f7224 */ /* 0x000fec00078e0209 */
[C---:B------:R-:W-:Y:S05]  /*3a80*/  @!P0 IMAD.HI.U32 R12, R3.reuse, R4, RZ ;  /* 0x00000004030c8227 */ /* 0x040fea00078e00ff */
[----:B------:R-:W-:Y:S04]  /*3a90*/  @!P0 SHF.R.U32.HI R12, RZ, R5, R12 ;  /* 0x00000005ff0c8219 */ /* 0x000fe8000001160c */
[----:B------:R-:W-:Y:S01]  /*3aa0*/  @!P0 SEL R0, R3, R12, !P2 ;  /* 0x0000000c03008207 */ /* 0x000fe20005000000 */
[----:B------:R-:W-:Y:S03]  /*3ab0*/  IMAD.MOV R12, RZ, RZ, -R3 ;  /* 0x000000ffff0c7224 */ /* 0x000fe600078e0a03 */
[----:B------:R-:W-:Y:S01]  /*3ac0*/  @!P0 IADD3 R16, PT, PT, R17, -R0, RZ ;  /* 0x8000000011108210 */ /* 0x000fe20007ffe0ff */
[----:B------:R-:W-:Y:S01]  /*3ad0*/  @!P0 IMAD R0, R11, R15, R0 ;  /* 0x0000000f0b008224 */ /* 0x000fe200078e0200 */
[----:B------:R-:W-:Y:S01]  /*3ae0*/  IADD3 R11, PT, PT, -R9, RZ, RZ ;  /* 0x000000ff090b7210 */ /* 0x000fe20007ffe1ff */
[----:B------:R-:W-:Y:S02]  /*3af0*/  IMAD R13, R8, R12, R13 ;  /* 0x0000000c080d7224 */ /* 0x000fe400078e020d */
[----:B------:R-:W-:Y:S02]  /*3b00*/  @!P0 IMAD R9, R16, R2, R3 ;  /* 0x0000000210098224 */ /* 0x000fe400078e0203 */
[----:B------:R-:W-:Y:S02]  /*3b10*/  @!P0 IMAD.MOV.U32 R3, RZ, RZ, R0 ;  /* 0x000000ffff038224 */ /* 0x000fe400078e0000 */
[----:B------:R-:W-:Y:S02]  /*3b20*/  IMAD R10, R6, R11, R10 ;  /* 0x0000000b060a7224 */ /* 0x000fe400078e020a */
[----:B------:R-:W-:Y:S02]  /*3b30*/  IMAD R13, R3, R8, R13 ;  /* 0x00000008030d7224 */ /* 0x000fe400078e020d */
[----:B------:R-:W-:Y:S02]  /*3b40*/  IMAD R10, R9, R6, R10 ;  /* 0x00000006090a7224 */ /* 0x000fe400078e020a */
.L_x_58:
[----:B------:R-:W-:Y:S05]  /*3b50*/  BRA.U UP1, `(.L_x_59) ;  /* 0x0000000101107547 */ /* 0x000fea000b800000 */
[----:B------:R-:W-:Y:S04]  /*3b60*/  MOV R0, UR6 ;  /* 0x0000000600007c02 */ /* 0x000fe80008000f00 */
[----:B------:R-:W-:Y:S04]  /*3b70*/  SHF.L.U32 R3, R0, 0x1f, RZ ;  /* 0x0000001f00037819 */ /* 0x000fe800000006ff */
[----:B------:R-:W2:Y:S02]  /*3b80*/  SYNCS.PHASECHK.TRANS64.TRYWAIT P0, [UR4+0x78], R3 ;  /* 0x00007803ff0075a7 */ /* 0x000ea40008001104 */
[----:B--2---:R-:W-:Y:S05]  /*3b90*/  @!P0 BRA `(.L_x_60) ;  /* 0x0000005c00b08947 */ /* 0x004fea0003800000 */
.L_x_59:
[----:B-1----:R-:W-:Y:S01]  /*3ba0*/  ISETP.NE.U32.AND P0, PT, R20, RZ, PT ;  /* 0x000000ff1400720c */ /* 0x002fe20003f05070 */
[----:B------:R-:W-:Y:S01]  /*3bb0*/  USHF.L.U32 UR58, UR11, 0x7, URZ ;  /* 0x000000070b3a7899 */ /* 0x000fe200080006ff */
[----:B------:R-:W-:Y:S02]  /*3bc0*/  R2UR UR59, R24 ;  /* 0x00000000183b72ca */ /* 0x000fe400000e0000 */
[C---:B------:R-:W-:Y:S02]  /*3bd0*/  ISETP.NE.AND.EX P0, PT, R21.reuse, RZ, PT, P0 ;  /* 0x000000ff1500720c */ /* 0x040fe40003f05300 */
[----:B------:R-:W-:Y:S02]  /*3be0*/  ISETP.NE.U32.AND P2, PT, R20, RZ, PT ;  /* 0x000000ff1400720c */ /* 0x000fe40003f45070 */
[----:B------:R-:W-:Y:S02]  /*3bf0*/  SHF.L.U32 R11, R36, 0x1f, RZ ;  /* 0x0000001f240b7819 */ /* 0x000fe400000006ff */
[----:B------:R-:W-:Y:S05]  /*3c00*/  ISETP.NE.AND.EX P2, PT, R21, RZ, PT, P2 ;  /* 0x000000ff1500720c */ /* 0x000fea0003f45320 */
[----:B------:R-:W-:Y:S02]  /*3c10*/  USHF.L.U32 UR59, UR59, 0x7, URZ ;  /* 0x000000073b3b7899 */ /* 0x000fe400080006ff */
[----:B------:R-:W-:Y:S10]  /*3c20*/  @!P0 BRA `(.L_x_61) ;  /* 0x00000000002c8947 */ /* 0x000ff40003800000 */
[----:B------:R-:W-:Y:S01]  /*3c30*/  ISETP.NE.U32.AND P0, PT, R18, RZ, PT ;  /* 0x000000ff1200720c */ /* 0x000fe20003f05070 */
[----:B------:R-:W-:Y:S03]  /*3c40*/  IMAD.MOV.U32 R89, RZ, RZ, 0x1 ;  /* 0x00000001ff597424 */ /* 0x000fe600078e00ff */
[----:B------:R-:W-:Y:S11]  /*3c50*/  ISETP.NE.AND.EX P0, PT, R19, RZ, PT, P0 ;  /* 0x000000ff1300720c */ /* 0x000ff60003f05300 */
[----:B------:R-:W-:Y:S02]  /*3c60*/  @!UPT UIADD3 URZ, UPT, UPT, URZ, URZ, URZ ;  /* 0x000000fffffff290 */ /* 0x000fe4000fffe0ff */
[----:B------:R-:W1:Y:S01]  /*3c70*/  @P0 LDC.64 R14, c[0x0][0xa88] ;  /* 0x0002a200ff0e0b82 */ /* 0x000e620000000a00 */
[----:B--2---:R-:W-:Y:S04]  /*3c80*/  @P0 IMAD R0, R20, UR36, RZ ;  /* 0x0000002414000c24 */ /* 0x004fe8000f8e02ff */
[----:B-1----:R-:W-:Y:S04]  /*3c90*/  @P0 IMAD.WIDE R14, R0, 0x4, R14 ;  /* 0x00000004000e0825 */ /* 0x002fe800078e020e */
[----:B------:R-:W-:Y:S01]  /*3ca0*/  HFMA2 R0, -RZ, RZ, 0, 5.9604644775390625e-08 ;  /* 0x00000001ff007431 */ /* 0x000fe200000001ff */
[----:B-----5:R1:W5:Y:S04]  /*3cb0*/  @P0 LDG.E R49, desc[UR38][R14.64] ;  /* 0x000000260e310981 */ /* 0x020368000c1e1900 */
[----:B------:R-:W-:Y:S01]  /*3cc0*/  @!P0 PRMT R89, R0, 0x7610, R89 ;  /* 0x0000761000598816 */ /* 0x000fe20000000059 */
[----:B-1----:R-:W3:Y:S06]  /*3cd0*/  @!P0 LDC R49, c[0x0][0xa80] ;  /* 0x0002a000ff318b82 */ /* 0x002eec0000000800 */
.L_x_61:
[----:B---3-5:R-:W-:Y:S01]  /*3ce0*/  @!P2 FSETP.EQ.AND P0, PT, R49, RZ, PT ;  /* 0x000000ff3100a20b */ /* 0x028fe20003f02000 */
[----:B------:R-:W-:Y:S01]  /*3cf0*/  @!UPT UIADD3 URZ, UPT, UPT, URZ, URZ, URZ ;  /* 0x000000fffffff290 */ /* 0x000fe2000fffe0ff */
[----:B------:R-:W-:Y:S11]  /*3d00*/  @!P2 BRA `(.L_x_62) ;  /* 0x000000000018a947 */ /* 0x000ff60003800000 */
[----:B------:R-:W-:Y:S02]  /*3d10*/  LOP3.LUT P2, RZ, R89, 0xff, RZ, 0xc0, !PT ;  /* 0x000000ff59ff7812 */ /* 0x000fe4000784c0ff */
[----:B------:R-:W-:Y:S04]  /*3d20*/  ISETP.NE.U32.AND P0, PT, R18, RZ, PT ;  /* 0x000000ff1200720c */ /* 0x000fe80003f05070 */
[----:B------:R-:W-:Y:S04]  /*3d30*/  ISETP.NE.AND.EX P0, PT, R19, RZ, PT, P0 ;  /* 0x000000ff1300720c */ /* 0x000fe80003f05300 */
[----:B------:R-:W-:Y:S03]  /*3d40*/  PLOP3.LUT P0, PT, P0, PT, PT, 0x8, 0x80 ;  /* 0x000000000080781c */ /* 0x000fe6000070e170 */
[----:B------:R-:W-:Y:S11]  /*3d50*/  @P2 FSETP.EQ.AND P0, PT, R49, RZ, PT ;  /* 0x000000ff3100220b */ /* 0x000ff60003f02000 */
[----:B------:R-:W-:Y:S02]  /*3d60*/  @!UPT UIADD3 URZ, UPT, UPT, URZ, URZ, URZ ;  /* 0x000000fffffff290 */ /* 0x000fe4000fffe0ff */
.L_x_62:
[----:B------:R-:W1:Y:S01]  /*3d70*/  SYNCS.PHASECHK.TRANS64.TRYWAIT P2, [UR4+0x50], R11 ;  /* 0x0000500bff0075a7 */ /* 0x000e620008041104 */
[----:B------:R-:W-:Y:S04]  /*3d80*/  ELECT P4, URZ, PT ;  /* 0x0000000000ff782f */ /* 0x000fe80003880000 */
[----:B------:R-:W-:Y:S11]  /*3d90*/  PLOP3.LUT P4, PT, P0, P4, PT, 0xf2, 0x2f ;  /* 0x00000000002f781c */ /* 0x000ff60000789e72 */
[----:B------:R-:W-:Y:S02]  /*3da0*/  @!UPT UIADD3 URZ, UPT, UPT, URZ, URZ, URZ ;  /* 0x000000fffffff290 */ /* 0x000fe4000fffe0ff */
[----:B------:R-:W-:Y:S05]  /*3db0*/  @!P4 IADD3 R9, P0, PT, R38, 0x780, RZ ;  /* 0x000007802609c810 */ /* 0x000fea0007f1e0ff */
[----:B--2---:R-:W-:Y:S01]  /*3dc0*/  @!P4 IMAD.X R3, RZ, RZ, R39, P0 ;  /* 0x000000ffff03c224 */ /* 0x004fe200000e0627 */
[----:B-1----:R-:W-:Y:S07]  /*3dd0*/  @!P2 BRA `(.L_x_63) ;  /* 0x0000005c0038a947 */ /* 0x002fee0003800000 */
.L_x_143:
[----:B------:R-:W-:Y:S01]  /*3de0*/  @!P4 R2UR UR8, R9 ;  /* 0x000000000908c2ca */ /* 0x000fe200000e0000 */
[----:B------:R-:W-:Y:S01]  /*3df0*/  VOTEU.ALL UP3, P4 ;  /* 0x0000000000ff7886 */ /* 0x000fe20002060000 */
[----:B------:R-:W-:Y:S01]  /*3e00*/  @!P4 R2UR UR7, R3 ;  /* 0x000000000307c2ca */ /* 0x000fe200000e0000 */
[----:B------:R-:W-:Y:S01]  /*3e10*/  VOTEU.ALL UP2, P4 ;  /* 0x0000000000ff7886 */ /* 0x000fe20002040000 */
[----:B------:R-:W-:Y:S01]  /*3e20*/  UMOV UR14, 0x0 ;  /* 0x00000000000e7882 */ /* 0x000fe20000000000 */
[----:B------:R-:W-:Y:S01]  /*3e30*/  UMOV UR15, 0x10000000 ;  /* 0x10000000000f7882 */ /* 0x000fe20000000000 */
[----:B------:R-:W-:Y:S01]  /*3e40*/  @!UP3 UIADD3 UR56, UPT, UPT, UR4, 0x200, URZ ;  /* 0x000002000438b890 */ /* 0x000fe2000fffe0ff */
[----:B-1----:R-:W-:Y:S01]  /*3e50*/  @!P4 IMAD.MOV.U32 R0, RZ, RZ, 0x4000 ;  /* 0x00004000ff00c424 */ /* 0x002fe200078e00ff */
[----:B------:R-:W-:Y:S01]  /*3e60*/  UMOV UR60, UR36 ;  /* 0x00000024003c7c82 */ /* 0x000fe20008000000 */
[----:B------:R-:W-:Y:S01]  /*3e70*/  @!UP3 UIADD3 UR26, UPT, UPT, UR58, 0x20, URZ ;  /* 0x000000203a1ab890 */ /* 0x000fe2000fffe0ff */
[----:B------:R-:W-:Y:S01]  /*3e80*/  @!P4 IADD3 R9, P0, PT, R38, 0x780, RZ ;  /* 0x000007802609c810 */ /* 0x000fe20007f1e0ff */
[----:B------:R-:W-:Y:S02]  /*3e90*/  @!UP3 UIADD3 UR24, UPT, UPT, UR4, 0x1200, URZ ;  /* 0x000012000418b890 */ /* 0x000fe4000fffe0ff */
[----:B------:R-:W-:Y:S01]  /*3ea0*/  IMAD.U32 R14, RZ, RZ, UR8 ;  /* 0x00000008ff0e7e24 */ /* 0x000fe2000f8e00ff */
[----:B------:R-:W-:Y:S01]  /*3eb0*/  VOTEU.ALL UP1, P4 ;  /* 0x0000000000ff7886 */ /* 0x000fe20002020000 */
[----:B------:R-:W-:Y:S01]  /*3ec0*/  IMAD.U32 R15, RZ, RZ, UR7 ;  /* 0x00000007ff0f7e24 */ /* 0x000fe2000f8e00ff */
[----:B------:R-:W-:Y:S01]  /*3ed0*/  UMOV UR25, UR57 ;  /* 0x0000003900197c82 */ /* 0x000fe20008000000 */
[----:B------:R-:W-:Y:S01]  /*3ee0*/  UMOV UR27, UR59 ;  /* 0x0000003b001b7c82 */ /* 0x000fe20008000000 */
[----:B------:R-:W-:Y:S01]  /*3ef0*/  @!P4 R2UR UR22, R14 ;  /* 0x000000000e16c2ca */ /* 0x000fe200000e0000 */
[----:B------:R-:W-:Y:S01]  /*3f00*/  UMOV UR28, UR36 ;  /* 0x00000024001c7c82 */ /* 0x000fe20008000000 */
[----:B------:R-:W-:Y:S01]  /*3f10*/  @!P4 R2UR UR23, R15 ;  /* 0x000000000f17c2ca */ /* 0x000fe200000e0000 */
[----:B------:R-:W-:Y:S01]  /*3f20*/  @!UP3 UIADD3 UR18, UPT, UPT, UR58, 0x40, URZ ;  /* 0x000000403a12b890 */ /* 0x000fe2000fffe0ff */
[----:B------:R-:W-:Y:S01]  /*3f30*/  @!P4 IMAD.X R3, RZ, RZ, R39, P0 ;  /* 0x000000ffff03c224 */ /* 0x000fe200000e0627 */
[----:B------:R-:W-:Y:S01]  /*3f40*/  @!UP3 UIADD3 UR16, UPT, UPT, UR4, 0x2200, URZ ;  /* 0x000022000410b890 */ /* 0x000fe2000fffe0ff */
[----:B------:R-:W-:Y:S01]  /*3f50*/  VOTEU.ALL UP0, P4 ;  /* 0x0000000000ff7886 */ /* 0x000fe20002000000 */
[----:B------:R-:W-:Y:S01]  /*3f60*/  UMOV UR17, UR57 ;  /* 0x0000003900117c82 */ /* 0x000fe20008000000 */
[----:B------:R-:W-:Y:S01]  /*3f70*/  UMOV UR19, UR59 ;  /* 0x0000003b00137c82 */ /* 0x000fe20008000000 */
[----:B------:R-:W-:Y:S01]  /*3f80*/  UMOV UR20, UR36 ;  /* 0x0000002400147c82 */ /* 0x000fe20008000000 */
[----:B------:R-:W-:Y:S02]  /*3f90*/  @!UP3 UIADD3 UR10, UPT, UPT, UR58, 0x60, URZ ;  /* 0x000000603a0ab890 */ /* 0x000fe4000fffe0ff */
[----:B------:R-:W-:Y:S03]  /*3fa0*/  @!UP3 UIADD3 UR8, UPT, UPT, UR4, 0x3200, URZ ;  /* 0x000032000408b890 */ /* 0x000fe6000fffe0ff */
[----:B------:R1:W-:Y:S01]  /*3fb0*/  @!UP2 UTMALDG.3D [UR56], [UR22], desc[UR14] ;  /* 0x00000e381600a5b4 */ /* 0x0003e20008011000 */
[----:B------:R-:W-:Y:S01]  /*3fc0*/  UMOV UR9, UR57 ;  /* 0x0000003900097c82 */ /* 0x000fe20008000000 */
[----:B------:R-:W-:Y:S01]  /*3fd0*/  UMOV UR11, UR59 ;  /* 0x0000003b000b7c82 */ /* 0x000fe20008000000 */
[----:B------:R-:W-:Y:S01]  /*3fe0*/  UMOV UR12, UR36 ;  /* 0x00000024000c7c82 */ /* 0x000fe20008000000 */
[----:B------:R-:W-:Y:S01]  /*3ff0*/  UPRMT UR7, UR37, 0x654, UR57 ;  /* 0x0000065425077896 */ /* 0x000fe20008000039 */
[----:B------:R1:W-:Y:S01]  /*4000*/  @!UP1 UTMALDG.3D [UR24], [UR22], desc[UR14] ;  /* 0x00000e18160095b4 */ /* 0x0003e20008011000 */
[----:B------:R-:W-:Y:S01]  /*4010*/  VOTEU.ALL UP1, P4 ;  /* 0x0000000000ff7886 */ /* 0x000fe20002020000 */
[----:B------:R1:W-:Y:S04]  /*4020*/  @!UP0 UTMALDG.3D [UR16], [UR22], desc[UR14] ;  /* 0x00000e10160085b4 */ /* 0x0003e80008011000 */
[----:B------:R1:W-:Y:S01]  /*4030*/  @!UP1 UTMALDG.3D [UR8], [UR22], desc[UR14] ;  /* 0x00000e08160095b4 */ /* 0x0003e20008011000 */
[----:B------:R1:W-:Y:S01]  /*4040*/  @!P4 SYNCS.ARRIVE.TRANS64.RED.A0TR RZ, [UR4+0x30], R0 ;  /* 0x00003000ffffc9a7 */ /* 0x0003e20008300404 */
[----:B------:R-:W-:Y:S01]  /*4050*/  SYNCS.ARRIVE.TRANS64.RED.A1T0 RZ, [UR7], RZ ;  /* 0x000000ffffff79a7 */ /* 0x000fe20008100407 */
[----:B------:R-:W2:Y:S02]  /*4060*/  SYNCS.PHASECHK.TRANS64.TRYWAIT P2, [UR4+0x58], R11 ;  /* 0x0000580bff0075a7 */ /* 0x000ea40008041104 */
[----:B-12---:R-:W-:Y:S05]  /*4070*/  @!P2 BRA `(.L_x_64) ;  /* 0x0000005800a8a947 */ /* 0x006fea0003800000 */
.L_x_145:
        /* <DEDUP_REMOVED lines=8> */
[----:B------:R-:W-:Y:S01]  /*4100*/  @!UP3 UIADD3 UR48, UPT, UPT, UR4, 0x4200, URZ ;  /* 0x000042000430b890 */ /* 0x000fe2000fffe0ff */
[----:B------:R-:W-:Y:S01]  /*4110*/  @!P4 IADD3 R37, P0, PT, R38, 0x780, RZ ;  /* 0x000007802625c810 */ /* 0x000fe20007f1e0ff */
[----:B------:R-:W-:Y:S01]  /*4120*/  UMOV UR50, UR58 ;  /* 0x0000003a00327c82 */ /* 0x000fe20008000000 */
[----:B------:R-:W-:Y:S01]  /*4130*/  UMOV UR52, UR36 ;  /* 0x0000002400347c82 */ /* 0x000fe20008000000 */
[----:B------:R-:W-:Y:S01]  /*4140*/  @!UP3 UIADD3 UR26, UPT, UPT, UR58, 0x20, URZ ;  /* 0x000000203a1ab890 */ /* 0x000fe2000fffe0ff */
[----:B------:R-:W-:Y:S01]  /*4150*/  IMAD.U32 R14, RZ, RZ, UR8 ;  /* 0x00000008ff0e7e24 */ /* 0x000fe2000f8e00ff */
[----:B------:R-:W-:Y:S01]  /*4160*/  @!UP3 UIADD3 UR24, UPT, UPT, UR4, 0x5200, URZ ;  /* 0x000052000418b890 */ /* 0x000fe2000fffe0ff */
[----:B------:R-:W-:Y:S01]  /*4170*/  IMAD.U32 R15, RZ, RZ, UR7 ;  /* 0x00000007ff0f7e24 */ /* 0x000fe2000f8e00ff */
[----:B------:R-:W-:Y:S01]  /*4180*/  VOTEU.ALL UP1, P4 ;  /* 0x0000000000ff7886 */ /* 0x000fe20002020000 */
[----:B------:R-:W-:Y:S01]  /*4190*/  UMOV UR25, UR49 ;  /* 0x0000003100197c82 */ /* 0x000fe20008000000 */
[----:B------:R-:W-:Y:S01]  /*41a0*/  @!P4 R2UR UR22, R14 ;  /* 0x000000000e16c2ca */ /* 0x000fe200000e0000 */
[----:B------:R-:W-:Y:S01]  /*41b0*/  UMOV UR28, UR36 ;  /* 0x00000024001c7c82 */ /* 0x000fe20008000000 */
[----:B------:R-:W-:Y:S01]  /*41c0*/  @!P4 R2UR UR23, R15 ;  /* 0x000000000f17c2ca */ /* 0x000fe200000e0000 */
[----:B------:R-:W-:Y:S01]  /*41d0*/  UMOV UR27, UR51 ;  /* 0x00000033001b7c82 */ /* 0x000fe20008000000 */
        /* <DEDUP_REMOVED lines=8> */
[----:B------:R-:W-:Y:S02]  /*4260*/  @!UP3 UIADD3 UR8, UPT, UPT, UR4, 0x7200, URZ ;  /* 0x000072000408b890 */ /* 0x000fe4000fffe0ff */
        /* <DEDUP_REMOVED lines=13> */
.L_x_147:
[----:B------:R-:W2:Y:S01]  /*4340*/  LDC.64 R16, c[0x0][0xd10] ;  /* 0x00034400ff107b82 */ /* 0x000ea20000000a00 */
[----:B------:R-:W-:Y:S01]  /*4350*/  @!P4 R2UR UR8, R37 ;  /* 0x000000002508c2ca */ /* 0x000fe200000e0000 */
[----:B------:R-:W-:Y:S01]  /*4360*/  VOTEU.ALL UP3, P4 ;  /* 0x0000000000ff7886 */ /* 0x000fe20002060000 */
[----:B------:R-:W-:Y:S01]  /*4370*/  @!P4 R2UR UR7, R24 ;  /* 0x000000001807c2ca */ /* 0x000fe200000e0000 */
[----:B------:R-:W-:Y:S01]  /*4380*/  VOTEU.ALL UP2, P4 ;  /* 0x0000000000ff7886 */ /* 0x000fe20002040000 */
[----:B------:R-:W-:Y:S03]  /*4390*/  UMOV UR14, 0x0 ;  /* 0x00000000000e7882 */ /* 0x000fe60000000000 */
[----:B------:R-:W3:Y:S01]  /*43a0*/  LDC.64 R14, c[0x0][0xd18] ;  /* 0x00034600ff0e7b82 */ /* 0x000ee20000000a00 */
[----:B------:R-:W-:Y:S01]  /*43b0*/  @!UP3 UIADD3 UR43, UPT, UPT, UR59, 0x40, URZ ;  /* 0x000000403b2bb890 */ /* 0x000fe2000fffe0ff */
[----:B------:R-:W-:Y:S01]  /*43c0*/  @!P4 IMAD.MOV.U32 R24, RZ, RZ, 0x4000 ;  /* 0x00004000ff18c424 */ /* 0x000fe200078e00ff */
[----:B------:R-:W-:Y:S01]  /*43d0*/  @!UP3 UIADD3 UR40, UPT, UPT, UR4, 0x8200, URZ ;  /* 0x000082000428b890 */ /* 0x000fe2000fffe0ff */
[----:B------:R-:W-:Y:S01]  /*43e0*/  @P3 SHF.R.U32.HI R33, RZ, 0x10, R29 ;  /* 0x00000010ff213819 */ /* 0x000fe2000001161d */
[----:B------:R-:W-:Y:S03]  /*43f0*/  UMOV UR15, 0x10000000 ;  /* 0x10000000000f7882 */ /* 0x000fe60000000000 */
[----:B-1----:R-:W1:Y:S01]  /*4400*/  @!P1 LDC R0, c[0x0][0xd20] ;  /* 0x00034800ff009b82 */ /* 0x002e620000000800 */
[----:B------:R-:W-:Y:S01]  /*4410*/  UMOV UR42, UR58 ;  /* 0x0000003a002a7c82 */ /* 0x000fe20008000000 */
[----:B------:R-:W-:Y:S01]  /*4420*/  IMAD.U32 R40, RZ, RZ, UR8 ;  /* 0x00000008ff287e24 */ /* 0x000fe2000f8e00ff */
[----:B------:R-:W-:Y:S05]  /*4430*/  UMOV UR44, UR36 ;  /* 0x00000024002c7c82 */ /* 0x000fea0008000000 */
[----:B------:R-:W4:Y:S01]  /*4440*/  @!P1 LDC R3, c[0x0][0xd0c] ;  /* 0x00034300ff039b82 */ /* 0x000f220000000800 */
[----:B------:R-:W-:Y:S01]  /*4450*/  IMAD.U32 R41, RZ, RZ, UR7 ;  /* 0x00000007ff297e24 */ /* 0x000fe2000f8e00ff */
[----:B------:R-:W-:Y:S01]  /*4460*/  @!UP3 UIADD3 UR26, UPT, UPT, UR58, 0x20, URZ ;  /* 0x000000203a1ab890 */ /* 0x000fe2000fffe0ff */
[----:B------:R-:W-:Y:S01]  /*4470*/  @!P4 R2UR UR22, R40 ;  /* 0x000000002816c2ca */ /* 0x000fe200000e0000 */
[----:B------:R-:W-:Y:S01]  /*4480*/  @!UP3 UIADD3 UR24, UPT, UPT, UR4, 0x9200, URZ ;  /* 0x000092000418b890 */ /* 0x000fe2000fffe0ff */
[----:B------:R-:W-:Y:S01]  /*4490*/  VIADD R35, R35, 0x1 ;  /* 0x0000000123237836 */ /* 0x000fe20000000000 */
[----:B------:R-:W-:Y:S01]  /*44a0*/  @!P4 R2UR UR23, R41 ;  /* 0x000000002917c2ca */ /* 0x000fe200000e0000 */
[----:B------:R-:W-:Y:S01]  /*44b0*/  VOTEU.ALL UP1, P4 ;  /* 0x0000000000ff7886 */ /* 0x000fe20002020000 */
[----:B------:R-:W-:Y:S01]  /*44c0*/  UMOV UR25, UR41 ;  /* 0x0000002900197c82 */ /* 0x000fe20008000000 */
[----:B------:R-:W-:Y:S01]  /*44d0*/  UMOV UR28, UR36 ;  /* 0x00000024001c7c82 */ /* 0x000fe20008000000 */
[----:B------:R-:W-:Y:S01]  /*44e0*/  UMOV UR27, UR43 ;  /* 0x0000002b001b7c82 */ /* 0x000fe20008000000 */
[----:B------:R-:W-:Y:S02]  /*44f0*/  @!UP3 UIADD3 UR18, UPT, UPT, UR58, 0x40, URZ ;  /* 0x000000403a12b890 */ /* 0x000fe4000fffe0ff */
[----:B------:R-:W-:Y:S01]  /*4500*/  @!UP3 UIADD3 UR16, UPT, UPT, UR4, 0xa200, URZ ;  /* 0x0000a2000410b890 */ /* 0x000fe2000fffe0ff */
[----:B------:R-:W-:Y:S01]  /*4510*/  VOTEU.ALL UP0, P4 ;  /* 0x0000000000ff7886 */ /* 0x000fe20002000000 */
[----:B------:R-:W-:Y:S01]  /*4520*/  UMOV UR17, UR41 ;  /* 0x0000002900117c82 */ /* 0x000fe20008000000 */
[----:B------:R-:W-:Y:S01]  /*4530*/  UMOV UR20, UR36 ;  /* 0x0000002400147c82 */ /* 0x000fe20008000000 */
[----:B------:R-:W-:Y:S02]  /*4540*/  UMOV UR19, UR43 ;  /* 0x0000002b00137c82 */ /* 0x000fe40008000000 */
[----:B------:R1:W-:Y:S01]  /*4550*/  @!UP2 UTMALDG.3D [UR40], [UR22], desc[UR14] ;  /* 0x00000e281600a5b4 */ /* 0x0003e20008011000 */
[----:B------:R-:W-:Y:S02]  /*4560*/  @!UP3 UIADD3 UR10, UPT, UPT, UR58, 0x60, URZ ;  /* 0x000000603a0ab890 */ /* 0x000fe4000fffe0ff */
[----:B------:R-:W-:Y:S01]  /*4570*/  @!UP3 UIADD3 UR8, UPT, UPT, UR4, 0xb200, URZ ;  /* 0x0000b2000408b890 */ /* 0x000fe2000fffe0ff */
[----:B------:R-:W-:Y:S01]  /*4580*/  UMOV UR9, UR41 ;  /* 0x0000002900097c82 */ /* 0x000fe20008000000 */
[----:B------:R-:W-:Y:S01]  /*4590*/  UMOV UR12, UR36 ;  /* 0x00000024000c7c82 */ /* 0x000fe20008000000 */
[----:B------:R-:W-:Y:S01]  /*45a0*/  UMOV UR11, UR43 ;  /* 0x0000002b000b7c82 */ /* 0x000fe20008000000 */
[----:B------:R1:W-:Y:S01]  /*45b0*/  @!UP1 UTMALDG.3D [UR24], [UR22], desc[UR14] ;  /* 0x00000e18160095b4 */ /* 0x0003e20008011000 */
[----:B------:R-:W-:Y:S01]  /*45c0*/  VOTEU.ALL UP1, P4 ;  /* 0x0000000000ff7886 */ /* 0x000fe20002020000 */
[----:B------:R-:W-:Y:S01]  /*45d0*/  UPRMT UR7, UR37, 0x654, UR41 ;  /* 0x0000065425077896 */ /* 0x000fe20008000029 */
[----:B--2---:R-:W-:Y:S01]  /*45e0*/  @!P1 IMAD.HI.U32 R12, R13, R16, RZ ;  /* 0x000000100d0c9227 */ /* 0x004fe200078e00ff */
[----:B---3--:R-:W-:Y:S02]  /*45f0*/  @!P1 ISETP.NE.AND P0, PT, R14, 0x1, PT ;  /* 0x000000010e00980c */ /* 0x008fe40003f05270 */
[----:B----4-:R-:W-:Y:S01]  /*4600*/  @!P1 ISETP.NE.AND P2, PT, R3, 0x1, PT ;  /* 0x000000010300980c */ /* 0x010fe20003f45270 */
[C---:B------:R-:W-:Y:S01]  /*4610*/  @!P1 IMAD.HI.U32 R9, R10.reuse, R15, RZ ;  /* 0x0000000f0a099227 */ /* 0x040fe200078e00ff */
[----:B------:R2:W-:Y:S02]  /*4620*/  @!UP0 UTMALDG.3D [UR16], [UR22], desc[UR14] ;  /* 0x00000e10160085b4 */ /* 0x0005e40008011000 */
[----:B------:R-:W-:Y:S02]  /*4630*/  @!P1 SHF.R.U32.HI R12, RZ, R17, R12 ;  /* 0x00000011ff0c9219 */ /* 0x000fe4000001160c */
[----:B-1----:R-:W-:Y:S02]  /*4640*/  @!P1 SHF.R.U32.HI R9, RZ, R0, R9 ;  /* 0x00000000ff099219 */ /* 0x002fe40000011609 */
[----:B------:R-:W-:Y:S01]  /*4650*/  @!P1 SEL R12, R13, R12, !P2 ;  /* 0x0000000c0d0c9207 */ /* 0x000fe20005000000 */
[----:B------:R2:W-:Y:S01]  /*4660*/  @!UP1 UTMALDG.3D [UR8], [UR22], desc[UR14] ;  /* 0x00000e08160095b4 */ /* 0x0005e20008011000 */
[----:B------:R2:W-:Y:S01]  /*4670*/  @!P4 SYNCS.ARRIVE.TRANS64.RED.A0TR RZ, [UR4+0x40], R24 ;  /* 0x00004018ffffc9a7 */ /* 0x0005e20008300404 */
[----:B------:R-:W-:Y:S05]  /*4680*/  @!P1 SEL R9, R10, R9, !P0 ;  /* 0x000000090a099207 */ /* 0x000fea0004000000 */
[----:B------:R-:W-:Y:S02]  /*4690*/  @!P1 IMAD.IADD R0, R9, 0x1, -R12 ;  /* 0x0000000109009824 */ /* 0x000fe400078e0a0c */
[----:B------:R-:W-:Y:S02]  /*46a0*/  @!P1 IMAD.IADD R9, R12, 0x1, -R9 ;  /* 0x000000010c099824 */ /* 0x000fe400078e0a09 */
[----:B------:R-:W-:Y:S02]  /*46b0*/  @!P1 IMAD R13, R0, R3, R13 ;  /* 0x00000003000d9224 */ /* 0x000fe400078e020d */
[----:B------:R-:W-:Y:S01]  /*46c0*/  @!P1 IMAD R10, R9, R14, R10 ;  /* 0x0000000e090a9224 */ /* 0x000fe200078e020a */
[----:B------:R-:W-:Y:S01]  /*46d0*/  SYNCS.ARRIVE.TRANS64.RED.A1T0 RZ, [UR7], RZ ;  /* 0x000000ffffff79a7 */ /* 0x000fe20008100407 */
[----:B------:R-:W1:Y:S02]  /*46e0*/  SYNCS.PHASECHK.TRANS64.TRYWAIT P5, [UR4+0x68], R11 ;  /* 0x0000680bff0075a7 */ /* 0x000e6400080a1104 */
[----:B-12---:R-:W-:Y:S05]  /*46f0*/  @!P5 BRA `(.L_x_66) ;  /* 0x000000540038d947 */ /* 0x006fea0003800000 */
.L_x_149:
[----:B------:R-:W-:Y:S01]  /*4700*/  @!P4 IADD3 R3, P0, PT, R38, 0x780, RZ ;  /* 0x000007802603c810 */ /* 0x000fe20007f1e0ff */
[----:B------:R-:W-:Y:S01]  /*4710*/  VOTEU.ALL UP2, P4 ;  /* 0x0000000000ff7886 */ /* 0x000fe20002040000 */
[----:B------:R-:W-:Y:S01]  /*4720*/  UMOV UR14, 0x0 ;  /* 0x00000000000e7882 */ /* 0x000fe20000000000 */
[----:B------:R-:W-:Y:S01]  /*4730*/  UMOV UR15, 0x10000000 ;  /* 0x10000000000f7882 */ /* 0x000fe20000000000 */
[----:B------:R-:W-:Y:S01]  /*4740*/  @!P4 R2UR UR8, R3 ;  /* 0x000000000308c2ca */ /* 0x000fe200000e0000 */
[----:B-1----:R-:W-:Y:S01]  /*4750*/  @!P4 IMAD.X R0, RZ, RZ, R39, P0 ;  /* 0x000000ffff00c224 */ /* 0x002fe200000e0627 */
[----:B------:R-:W-:Y:S01]  /*4760*/  UMOV UR34, UR58 ;  /* 0x0000003a00227c82 */ /* 0x000fe20008000000 */
[----:B------:R-:W-:Y:S01]  /*4770*/  VOTEU.ALL UP1, P4 ;  /* 0x0000000000ff7886 */ /* 0x000fe20002020000 */
[----:B------:R-:W-:Y:S01]  /*4780*/  UMOV UR12, UR36 ;  /* 0x00000024000c7c82 */ /* 0x000fe20008000000 */
[----:B------:R-:W-:Y:S01]  /*4790*/  VOTEU.ALL UP3, P4 ;  /* 0x0000000000ff7886 */ /* 0x000fe20002060000 */
[----:B------:R-:W-:Y:S01]  /*47a0*/  @!P4 R2UR UR7, R0 ;  /* 0x000000000007c2ca */ /* 0x000fe200000e0000 */
[----:B------:R-:W-:Y:S01]  /*47b0*/  VOTEU.ALL UP0, P4 ;  /* 0x0000000000ff7886 */ /* 0x000fe20002000000 */
[----:B------:R-:W-:Y:S01]  /*47c0*/  UMOV UR28, UR36 ;  /* 0x00000024001c7c82 */ /* 0x000fe20008000000 */
[----:B------:R-:W-:Y:S01]  /*47d0*/  UMOV UR20, UR36 ;  /* 0x0000002400147c82 */ /* 0x000fe20008000000 */
[----:B------:R-:W-:Y:S01]  /*47e0*/  @!UP3 UIADD3 UR33, UPT, UPT, UR4, 0x48, URZ ;  /* 0x000000480421b890 */ /* 0x000fe2000fffe0ff */
[----:B------:R-:W-:Y:S01]  /*47f0*/  IMAD.IADD R0, R13, 0x1, R88 ;  /* 0x000000010d007824 */ /* 0x000fe200078e0258 */
[----:B------:R-:W-:Y:S01]  /*4800*/  @!UP3 UIADD3 UR35, UPT, UPT, UR59, 0x60, URZ ;  /* 0x000000603b23b890 */ /* 0x000fe2000fffe0ff */
[----:B------:R-:W-:Y:S01]  /*4810*/  IMAD.U32 R14, RZ, RZ, UR8 ;  /* 0x00000008ff0e7e24 */ /* 0x000fe2000f8e00ff */
[----:B------:R-:W-:Y:S01]  /*4820*/  @!UP3 UIADD3 UR32, UPT, UPT, UR4, 0xc200, URZ ;  /* 0x0000c2000420b890 */ /* 0x000fe2000fffe0ff */
[----:B------:R-:W-:Y:S01]  /*4830*/  ISETP.NE.AND P0, PT, R35, 0x2, PT ;  /* 0x000000022300780c */ /* 0x000fe20003f05270 */
[----:B------:R-:W-:Y:S01]  /*4840*/  @!UP3 UIADD3 UR10, UPT, UPT, UR58, 0x20, URZ ;  /* 0x000000203a0ab890 */ /* 0x000fe2000fffe0ff */
[----:B------:R-:W-:Y:S01]  /*4850*/  LOP3.LUT R36, R36, 0x1, RZ, 0x3c, !PT ;  /* 0x0000000124247812 */ /* 0x000fe200078e3cff */
[----:B------:R-:W-:Y:S01]  /*4860*/  @!UP3 UIADD3 UR8, UPT, UPT, UR4, 0xd200, URZ ;  /* 0x0000d2000408b890 */ /* 0x000fe2000fffe0ff */
[----:B------:R-:W-:Y:S01]  /*4870*/  IMAD.U32 R15, RZ, RZ, UR7 ;  /* 0x00000007ff0f7e24 */ /* 0x000fe2000f8e00ff */
[----:B------:R-:W-:Y:S01]  /*4880*/  @!P4 R2UR UR22, R14 ;  /* 0x000000000e16c2ca */ /* 0x000fe200000e0000 */
[----:B------:R-:W-:Y:S01]  /*4890*/  UMOV UR9, UR33 ;  /* 0x0000002100097c82 */ /* 0x000fe20008000000 */
[----:B------:R-:W-:Y:S01]  /*48a0*/  UMOV UR11, UR35 ;  /* 0x00000023000b7c82 */ /* 0x000fe20008000000 */
[----:B------:R-:W-:Y:S01]  /*48b0*/  @!UP3 UIADD3 UR26, UPT, UPT, UR58, 0x40, URZ ;  /* 0x000000403a1ab890 */ /* 0x000fe2000fffe0ff */
[----:B------:R-:W-:Y:S01]  /*48c0*/  @!P4 R2UR UR23, R15 ;  /* 0x000000000f17c2ca */ /* 0x000fe200000e0000 */
[----:B------:R-:W-:Y:S01]  /*48d0*/  @!UP3 UIADD3 UR24, UPT, UPT, UR4, 0xe200, URZ ;  /* 0x0000e2000418b890 */ /* 0x000fe2000fffe0ff */
[----:B------:R-:W-:Y:S01]  /*48e0*/  SEL R3, RZ, 0x1, P0 ;  /* 0x00000001ff037807 */ /* 0x000fe20000000000 */
[----:B------:R-:W-:Y:S01]  /*48f0*/  UMOV UR25, UR33 ;  /* 0x0000002100197c82 */ /* 0x000fe20008000000 */
[----:B------:R-:W-:Y:S01]  /*4900*/  UMOV UR27, UR35 ;  /* 0x00000023001b7c82 */ /* 0x000fe20008000000 */
[----:B------:R-:W-:Y:S01]  /*4910*/  @!UP3 UIADD3 UR18, UPT, UPT, UR58, 0x60, URZ ;  /* 0x000000603a12b890 */ /* 0x000fe2000fffe0ff */
[----:B------:R-:W-:Y:S01]  /*4920*/  LOP3.LUT R34, R34, R3, RZ, 0x3c, !PT ;  /* 0x0000000322227212 */ /* 0x000fe200078e3cff */
[----:B------:R-:W-:Y:S01]  /*4930*/  @!UP3 UIADD3 UR16, UPT, UPT, UR4, 0xf200, URZ ;  /* 0x0000f2000410b890 */ /* 0x000fe2000fffe0ff */
[----:B------:R-:W-:Y:S01]  /*4940*/  IMAD.IADD R24, R10, 0x1, R81 ;  /* 0x000000010a187824 */ /* 0x000fe200078e0251 */
[----:B------:R-:W-:Y:S01]  /*4950*/  UMOV UR17, UR33 ;  /* 0x0000002100117c82 */ /* 0x000fe20008000000 */
[----:B------:R-:W-:Y:S01]  /*4960*/  UMOV UR19, UR35 ;  /* 0x0000002300137c82 */ /* 0x000fe20008000000 */
[----:B------:R-:W-:Y:S02]  /*4970*/  SEL R35, R35, RZ, P0 ;  /* 0x000000ff23237207 */ /* 0x000fe40000000000 */
[----:B------:R1:W-:Y:S01]  /*4980*/  @!UP2 UTMALDG.3D [UR32], [UR22], desc[UR14] ;  /* 0x00000e201600a5b4 */ /* 0x0003e20008011000 */
[----:B------:R2:W-:Y:S01]  /*4990*/  @!UP1 UTMALDG.3D [UR8], [UR22], desc[UR14] ;  /* 0x00000e08160095b4 */ /* 0x0005e20008011000 */
[----:B------:R-:W-:Y:S01]  /*49a0*/  VOTEU.ALL UP1, P4 ;  /* 0x0000000000ff7886 */ /* 0x000fe20002020000 */
[----:B------:R4:W-:Y:S04]  /*49b0*/  @!UP0 UTMALDG.3D [UR24], [UR22], desc[UR14] ;  /* 0x00000e18160085b4 */ /* 0x0009e80008011000 */
[----:B------:R4:W-:Y:S01]  /*49c0*/  @!UP1 UTMALDG.3D [UR16], [UR22], desc[UR14] ;  /* 0x00000e10160095b4 */ /* 0x0009e20008011000 */
[----:B------:R4:W-:Y:S01]  /*49d0*/  @!P4 SYNCS.ARRIVE.TRANS64.RED.A0TR RZ, [UR4+0x48], R32 ;  /* 0x00004820ffffc9a7 */ /* 0x0009e20008300404 */
[----:B------:R-:W-:Y:S01]  /*49e0*/  UPLOP3.LUT UP1, UPT, UPT, UPT, UPT, 0x80, 0x8 ;  /* 0x000000000008789c */ /* 0x000fe20003f2f070 */
[----:B-1----:R-:W-:Y:S01]  /*49f0*/  @P3 R2UR UR36, R33 ;  /* 0x00000000212432ca */ /* 0x002fe200000e0000 */
[----:B------:R-:W-:Y:S01]  /*4a00*/  SYNCS.ARRIVE.TRANS64.RED.A1T0 RZ, [UR5], RZ ;  /* 0x000000ffffff79a7 */ /* 0x000fe20008100405 */
[----:B--2---:R-:W-:Y:S01]  /*4a10*/  R2UR UR11, R0 ;  /* 0x00000000000b72ca */ /* 0x004fe200000e0000 */
[----:B------:R-:W-:Y:S03]  /*4a20*/  @!UPT UIADD3 URZ, UPT, UPT, URZ, URZ, URZ ;  /* 0x000000fffffff290 */ /* 0x000fe6000fffe0ff */
[----:B------:R-:W-:Y:S11]  /*4a30*/  @P3 BRA `(.L_x_67) ;  /* 0xffffffec004c3947 */ /* 0x000ff6000383ffff */
[----:B------:R-:W-:-:S04]  /*4a40*/  SHF.L.U32 R3, R36, 0x1f, RZ ;  /* 0x0000001f24037819 */ /* 0x000fc800000006ff */
[----:B------:R-:W1:Y:S02]  /*4a50*/  SYNCS.PHASECHK.TRANS64.TRYWAIT P0, [UR4+0x50], R3 ;  /* 0x00005003ff0075a7 */ /* 0x000e640008001104 */
[----:B-1----:R-:W-:Y:S05]  /*4a60*/  @!P0 BRA `(.L_x_68) ;  /* 0x0000005000748947 */ /* 0x002fea0003800000 */
.L_x_151:
[----:B------:R-:W2:Y:S02]  /*4a70*/  SYNCS.PHASECHK.TRANS64.TRYWAIT P0, [UR4+0x58], R3 ;  /* 0x00005803ff0075a7 */ /* 0x000ea40008001104 */
[----:B--2---:R-:W-:Y:S05]  /*4a80*/  @!P0 BRA `(.L_x_69) ;  /* 0x0000005000848947 */ /* 0x004fea0003800000 */
.L_x_153:
[----:B------:R-:W2:Y:S02]  /*4a90*/  SYNCS.PHASECHK.TRANS64.TRYWAIT P0, [UR4+0x60], R3 ;  /* 0x00006003ff0075a7 */ /* 0x000ea40008001104 */
[----:B--2---:R-:W-:Y:S05]  /*4aa0*/  @!P0 BRA `(.L_x_70) ;  /* 0x0000005000948947 */ /* 0x004fea0003800000 */
.L_x_155:
[----:B-1----:R-:W-:-:S07]  /*4ab0*/  MOV R0, UR4 ;  /* 0x0000000400007c02 */ /* 0x002fce0008000f00 */
.L_x_71:
[----:B-1----:R-:W-:-:S04]  /*4ac0*/  SHF.L.U32 R3, R36, 0x1f, RZ ;  /* 0x0000001f24037819 */ /* 0x002fc800000006ff */
[----:B------:R1:W2:Y:S03]  /*4ad0*/  SYNCS.PHASECHK.TRANS64.TRYWAIT P0, [R0+URZ+0x68], R3 ;  /* 0x00006803000075a7 */ /* 0x0002a600080011ff */
[----:B--2---:R-:W-:Y:S05]  /*4ae0*/  @!P0 NANOSLEEP.SYNCS 0x989680 ;  /* 0x009896800000895d */ /* 0x004fea0003900000 */
[----:B------:R-:W2:Y:S02]  /*4af0*/  @!P0 SYNCS.PHASECHK.TRANS64 P0, [R0+URZ+0x68], R3 ;  /* 0x00006803000085a7 */ /* 0x000ea400080010ff */
[----:B--2-4-:R-:W-:Y:S05]  /*4b00*/  @P0 EXIT ;  /* 0x000000000000094d */ /* 0x014fea0003800000 */
[----:B------:R-:W-:Y:S05]  /*4b10*/  BRA `(.L_x_71) ;  /* 0xfffffffc00e87947 */ /* 0x000fea000383ffff */
.L_x_56:
[----:B------:R-:W-:-:S06]  /*4b20*/  UISETP.GE.AND UP0, UPT, UR8, 0x4, UPT ;  /* 0x000000040800788c */ /* 0x000fcc000bf06270 */
[----:B------:R-:W-:-:S13]  /*4b30*/  PLOP3.LUT P0, PT, PT, PT, UP0, 0x80, 0x8 ;  /* 0x000000000008781c */ /* 0x000fda0003f0f008 */
[----:B------:R-:W-:Y:S05]  /*4b40*/  @!P0 EXIT ;  /* 0x000000000000894d */ /* 0x000fea0003800000 */
[----:B------:R-:W-:Y:S01]  /*4b50*/  BAR.SYNC.DEFER_BLOCKING 0x6, 0xa0 ;  /* 0x0182800000007b1d */ /* 0x000fe20000010000 */
[C---:B------:R-:W-:Y:S01]  /*4b60*/  IMAD.SHL.U32 R4, R103.reuse, 0x4, RZ ;  /* 0x0000000467047824 */ /* 0x040fe200078e00ff */
[C---:B------:R-:W-:Y:S01]  /*4b70*/  R2P PR, R103.reuse, 0x18 ;  /* 0x0000001867007804 */ /* 0x040fe20000000000 */
[C---:B------:R-:W-:Y:S02]  /*4b80*/  IMAD.SHL.U32 R97, R103.reuse, 0x80, RZ ;  /* 0x0000008067617824 */ /* 0x040fe400078e00ff */
[----:B------:R-:W-:Y:S01]  /*4b90*/  HFMA2 R102, -RZ, RZ, 0, 9.5367431640625e-06 ;  /* 0x000000a0ff667431 */ /* 0x000fe200000001ff */
[----:B------:R-:W-:Y:S01]  /*4ba0*/  SHF.L.U32 R45, R103, 0x10, RZ ;  /* 0x00000010672d7819 */ /* 0x000fe200000006ff */
[----:B------:R-:W-:Y:S01]  /*4bb0*/  UMOV UR48, 0x400 ;  /* 0x0000040000307882 */ /* 0x000fe20000000000 */
[----:B------:R-:W1:Y:S01]  /*4bc0*/  LDC R93, c[0x0][0x370] ;  /* 0x0000dc00ff5d7b82 */ /* 0x000e620000000800 */
[----:B------:R-:W-:Y:S01]  /*4bd0*/  ULEA UR48, UR37, UR48, 0x18 ;  /* 0x0000003025307291 */ /* 0x000fe2000f8ec0ff */
[----:B------:R-:W-:Y:S01]  /*4be0*/  LOP3.LUT R97, R97, 0x307c, R4, 0xc8, !PT ;  /* 0x0000307c61617812 */ /* 0x000fe200078ec804 */
[----:B------:R-:W-:Y:S01]  /*4bf0*/  HFMA2 R107, -RZ, RZ, 0, 0 ;  /* 0x00000000ff6b7431 */ /* 0x000fe200000001ff */
[----:B------:R-:W-:Y:S01]  /*4c00*/  LOP3.LUT R45, R45, 0x600000, RZ, 0xc0, !PT ;  /* 0x006000002d2d7812 */ /* 0x000fe200078ec0ff */
[----:B------:R-:W-:Y:S01]  /*4c10*/  UIADD3 UR4, UPT, UPT, UR48, 0x200, URZ ;  /* 0x0000020030047890 */ /* 0x000fe2000fffe0ff */
[----:B------:R-:W-:Y:S01]  /*4c20*/  LOP3.LUT R103, R103, 0x60, RZ, 0xc0, !PT ;  /* 0x0000006067677812 */ /* 0x000fe200078ec0ff */
[----:B------:R-:W-:Y:S01]  /*4c30*/  VIADD R91, R97, UR48 ;  /* 0x00000030615b7c36 */ /* 0x000fe20008000000 */
[----:B------:R-:W2:Y:S01]  /*4c40*/  LDC R42, c[0x0][0xd0c] ;  /* 0x00034300ff2a7b82 */ /* 0x000ea20000000800 */
[----:B------:R-:W-:Y:S01]  /*4c50*/  IMAD.MOV.U32 R101, RZ, RZ, 0x1 ;  /* 0x00000001ff657424 */ /* 0x000fe200078e00ff */
[----:B------:R-:W-:Y:S01]  /*4c60*/  MOV R44, RZ ;  /* 0x000000ff002c7202 */ /* 0x000fe20000000f00 */
[C---:B------:R-:W-:Y:S01]  /*4c70*/  VIADD R3, R91.reuse, 0x200 ;  /* 0x000002005b037836 */ /* 0x040fe20000000000 */
[----:B------:R-:W-:Y:S01]  /*4c80*/  IADD3 R95, PT, PT, R91, 0x340, RZ ;  /* 0x000003405b5f7810 */ /* 0x000fe20007ffe0ff */
[----:B------:R-:W-:Y:S01]  /*4c90*/  IMAD.MOV.U32 R100, RZ, RZ, RZ ;  /* 0x000000ffff647224 */ /* 0x000fe200078e00ff */
[----:B------:R-:W-:Y:S01]  /*4ca0*/  SEL R102, R102, 0x60, !P3 ;  /* 0x0000006066667807 */ /* 0x000fe20005800000 */
[----:B------:R-:W-:Y:S01]  /*4cb0*/  @P4 VIADD R95, R3, 0xc0 ;  /* 0x000000c0035f4836 */ /* 0x000fe20000000000 */
[----:B------:R-:W4:Y:S01]  /*4cc0*/  LDC R90, c[0x0][0xd20] ;  /* 0x00034800ff5a7b82 */ /* 0x000f220000000800 */
[----:B------:R-:W3:Y:S01]  /*4cd0*/  LDS R0, [UR48+0x110] ;  /* 0x00011030ff007984 */ /* 0x000ee20008000800 */
[----:B------:R-:W-:Y:S01]  /*4ce0*/  IMAD.MOV.U32 R99, RZ, RZ, RZ ;  /* 0x000000ffff637224 */ /* 0x000fe200078e00ff */
[----:B------:R-:W-:Y:S01]  /*4cf0*/  MOV R96, UR4 ;  /* 0x0000000400607c02 */ /* 0x000fe20008000f00 */
[----:B------:R-:W1:Y:S04]  /*4d00*/  LDCU.64 UR52, c[0x0][0x348] ;  /* 0x00006900ff3477ac */ /* 0x000e680008000a00 */
[----:B------:R-:W1:Y:S01]  /*4d10*/  LDC R40, c[0x0][0xd30] ;  /* 0x00034c00ff287b82 */ /* 0x000e620000000800 */
[----:B------:R-:W1:Y:S01]  /*4d20*/  LDCU.64 UR44, c[0x0][0xa88] ;  /* 0x00015100ff2c77ac */ /* 0x000e620008000a00 */
[----:B------:R-:W1:Y:S06]  /*4d30*/  LDCU.64 UR46, c[0x0][0xa90] ;  /* 0x00015200ff2e77ac */ /* 0x000e6c0008000a00 */
[----:B------:R-:W1:Y:S01]  /*4d40*/  LDC.64 R86, c[0x0][0xd10] ;  /* 0x00034400ff567b82 */ /* 0x000e620000000a00 */
[----:B------:R-:W-:Y:S01]  /*4d50*/  UMOV UR49, URZ ;  /* 0x000000ff00317c82 */ /* 0x000fe20008000000 */
[----:B------:R-:W-:-:S06]  /*4d60*/  UMOV UR51, URZ ;  /* 0x000000ff00337c82 */ /* 0x000fcc0008000000 */
[----:B------:R-:W1:Y:S08]  /*4d70*/  LDC.64 R38, c[0x0][0xd18] ;  /* 0x00034600ff267b82 */ /* 0x000e700000000a00 */
[----:B------:R-:W1:Y:S08]  /*4d80*/  LDC.64 R36, c[0x0][0xd28] ;  /* 0x00034a00ff247b82 */ /* 0x000e700000000a00 */
[----:B------:R-:W1:Y:S01]  /*4d90*/  LDC.64 R84, c[0x0][0xab0] ;  /* 0x0002ac00ff547b82 */ /* 0x000e620000000a00 */
[----:B---3--:R-:W-:-:S07]  /*4da0*/  IMAD.IADD R45, R0, 0x1, R45 ;  /* 0x00000001002d7824 */ /* 0x008fce00078e022d */
[----:B------:R-:W3:Y:S08]  /*4db0*/  LDC.64 R82, c[0x0][0xaa8] ;  /* 0x0002aa00ff527b82 */ /* 0x000ef00000000a00 */
[----:B--2-4-:R-:W1:Y:S02]  /*4dc0*/  LDC R92, c[0x0][0x374] ;  /* 0x0000dd00ff5c7b82 */ /* 0x014e640000000800 */
.L_x_115:
[----:B------:R-:W-:Y:S02]  /*4dd0*/  LEA R0, R107, UR48, 0x3 ;  /* 0x000000306b007c11 */ /* 0x000fe4000f8e18ff */
[----:B------:R-:W-:Y:S02]  /*4de0*/  SHF.L.U32 R3, R99, 0x1f, RZ ;  /* 0x0000001f63037819 */ /* 0x000fe400000006ff */
[----:B------:R-:W-:Y:S02]  /*4df0*/  LEA R16, R107, UR48, 0x4 ;  /* 0x000000306b107c11 */ /* 0x000fe4000f8e20ff */
[----:B------:R-:W2:Y:S02]  /*4e00*/  SYNCS.PHASECHK.TRANS64.TRYWAIT P0, [R0+URZ+0x80], R3 ;  /* 0x00008003000075a7 */ /* 0x000ea400080011ff */
[----:B--23--:R-:W-:Y:S05]  /*4e10*/  @!P0 BRA `(.L_x_72) ;  /* 0x0000004c00d08947 */ /* 0x00cfea0003800000 */
.L_x_156:
[----:B------:R-:W4:Y:S01]  /*4e20*/  LDC.64 R14, c[0x0][0xd10] ;  /* 0x00034400ff0e7b82 */ /* 0x000f220000000a00 */
[----:B------:R-:W3:Y:S01]  /*4e30*/  LDS.128 R16, [R16+0xf0] ;  /* 0x0000f00010107984 */ /* 0x000ee20000000c00 */
[----:B-1----:R-:W-:Y:S01]  /*4e40*/  ISETP.NE.AND P1, PT, R40, 0x1, PT ;  /* 0x000000012800780c */ /* 0x002fe20003f25270 */
[----:B--2---:R-:W-:Y:S01]  /*4e50*/  VIADD R0, R0, 0x90 ;  /* 0x0000009000007836 */ /* 0x004fe20000000000 */
[----:B------:R-:W-:Y:S04]  /*4e60*/  ISETP.GE.AND P0, PT, R2, 0x1, PT ;  /* 0x000000010200780c */ /* 0x000fe80003f06270 */
[----:B------:R-:W1:Y:S01]  /*4e70*/  LDC.64 R12, c[0x0][0xd18] ;  /* 0x00034600ff0c7b82 */ /* 0x000e620000000a00 */
[----:B------:R-:W-:Y:S01]  /*4e80*/  PRMT R0, RZ, 0x654, R0 ;  /* 0x00000654ff007816 */ /* 0x000fe20000000000 */
[----:B------:R-:W-:Y:S01]  /*4e90*/  @!PT LDS RZ, [RZ] ;  /* 0x00000000fffff984 */ /* 0x000fe20000000800 */
[----:B------:R-:W-:Y:S01]  /*4ea0*/  @!PT LDS RZ, [RZ] ;  /* 0x00000000fffff984 */ /* 0x000fe20000000800 */
[----:B------:R-:W-:Y:S01]  /*4eb0*/  @!PT LDS RZ, [RZ] ;  /* 0x00000000fffff984 */ /* 0x000fe20000000800 */
[----:B------:R-:W-:Y:S01]  /*4ec0*/  @!PT LDS RZ, [RZ] ;  /* 0x00000000fffff984 */ /* 0x000fe20000000800 */
[----:B------:R2:W-:Y:S06]  /*4ed0*/  MEMBAR.ALL.CTA ;  /* 0x0000000000007992 */ /* 0x0005ec0000008000 */
[----:B--2---:R-:W2:Y:S01]  /*4ee0*/  FENCE.VIEW.ASYNC.S ;  /* 0x00000000000073c6 */ /* 0x004ea20000000000 */
[----:B------:R-:W1:Y:S08]  /*4ef0*/  @!P1 LDC R11, c[0x0][0xd20] ;  /* 0x00034800ff0b9b82 */ /* 0x000e700000000800 */
[----:B------:R-:W1:Y:S01]  /*4f00*/  @!P1 LDC R10, c[0x0][0xd0c] ;  /* 0x00034300ff0a9b82 */ /* 0x000e620000000800 */
[----:B--2---:R2:W-:Y:S01]  /*4f10*/  SYNCS.ARRIVE.TRANS64.RED.A1T0 RZ, [R0+URZ], RZ ;  /* 0x000000ff00ff79a7 */ /* 0x0045e200081004ff */
[----:B---3--:R-:W-:Y:S04]  /*4f20*/  LOP3.LUT P4, RZ, R18, 0x1, RZ, 0xc0, !PT ;  /* 0x0000000112ff7812 */ /* 0x008fe8000788c0ff */
[----:B------:R-:W-:Y:S09]  /*4f30*/  P2R R104, PR, RZ, 0x10 ;  /* 0x00000010ff687803 */ /* 0x000ff20000000000 */
[----:B------:R-:W-:Y:S02]  /*4f40*/  @P4 MOV R43, R16 ;  /* 0x00000010002b4202 */ /* 0x000fe40000000f00 */
[----:B------:R-:W-:Y:S01]  /*4f50*/  @P4 LOP3.LUT R41, R17, 0xffff, RZ, 0xc0, !PT ;  /* 0x0000ffff11294812 */ /* 0x000fe200078ec0ff */
[----:B--2-4-:R-:W-:Y:S06]  /*4f60*/  @!P0 BRA `(.L_x_73) ;  /* 0x0000000000a48947 */ /* 0x014fec0003800000 */
[----:B------:R-:W-:Y:S01]  /*4f70*/  IMAD.HI.U32 R21, R92, R39, RZ ;  /* 0x000000275c157227 */ /* 0x000fe200078e00ff */
[----:B------:R-:W-:Y:S02]  /*4f80*/  ISETP.NE.AND P0, PT, R38, 0x1, PT ;  /* 0x000000012600780c */ /* 0x000fe40003f05270 */
[----:B------:R-:W-:Y:S01]  /*4f90*/  ISETP.NE.AND P2, PT, R2, 0x1, PT ;  /* 0x000000010200780c */ /* 0x000fe20003f45270 */
[----:B------:R-:W-:Y:S01]  /*4fa0*/  IMAD.HI.U32 R20, R93, R86, RZ ;  /* 0x000000565d147227 */ /* 0x000fe200078e00ff */
[----:B------:R-:W-:Y:S02]  /*4fb0*/  SHF.R.U32.HI R21, RZ, R90, R21 ;  /* 0x0000005aff157219 */ /* 0x000fe40000011615 */
[----:B------:R-:W-:Y:S01]  /*4fc0*/  ISETP.NE.AND P3, PT, R42, 0x1, PT ;  /* 0x000000012a00780c */ /* 0x000fe20003f65270 */
[----:B------:R-:W-:Y:S01]  /*4fd0*/  IMAD.HI.U32 R26, R43, R86, RZ ;  /* 0x000000562b1a7227 */ /* 0x000fe200078e00ff */
[----:B------:R-:W-:Y:S02]  /*4fe0*/  SHF.R.U32.HI R20, RZ, R87, R20 ;  /* 0x00000057ff147219 */ /* 0x000fe40000011614 */
[----:B------:R-:W-:Y:S01]  /*4ff0*/  SEL R3, R92, R21, !P0 ;  /* 0x000000155c037207 */ /* 0x000fe20004000000 */
[----:B------:R-:W-:Y:S01]  /*5000*/  IMAD.HI.U32 R21, R41, R39, RZ ;  /* 0x0000002729157227 */ /* 0x000fe200078e00ff */
[----:B------:R-:W-:Y:S02]  /*5010*/  SEL R7, R93, R20, !P3 ;  /* 0x000000145d077207 */ /* 0x000fe40005800000 */
[----:B------:R-:W-:Y:S01]  /*5020*/  SHF.R.U32.HI R26, RZ, R87, R26 ;  /* 0x00000057ff1a7219 */ /* 0x000fe2000001161a */
[-C--:B------:R-:W-:Y:S04]  /*5030*/  IMAD.HI.U32 R20, R3, R36.reuse, RZ ;  /* 0x0000002403147227 */ /* 0x080fe800078e00ff */
[----:B------:R-:W-:Y:S01]  /*5040*/  IMAD.HI.U32 R22, R7, R36, RZ ;  /* 0x0000002407167227 */ /* 0x000fe200078e00ff */
[-C--:B------:R-:W-:Y:S02]  /*5050*/  @P2 SHF.R.U32.HI R3, RZ, R37.reuse, R20 ;  /* 0x00000025ff032219 */ /* 0x080fe40000011614 */
[----:B------:R-:W-:Y:S02]  /*5060*/  SHF.R.U32.HI R20, RZ, R90, R21 ;  /* 0x0000005aff147219 */ /* 0x000fe40000011615 */
[----:B------:R-:W-:Y:S01]  /*5070*/  @P2 SHF.R.U32.HI R7, RZ, R37, R22 ;  /* 0x00000025ff072219 */ /* 0x000fe20000011616 */
[C---:B------:R-:W-:Y:S01]  /*5080*/  IMAD R4, R2.reuse, R3, RZ ;  /* 0x0000000302047224 */ /* 0x040fe200078e02ff */
[----:B------:R-:W-:Y:S02]  /*5090*/  SEL R5, R41, R20, !P0 ;  /* 0x0000001429057207 */ /* 0x000fe40004000000 */
[----:B------:R-:W-:Y:S01]  /*50a0*/  SEL R3, R43, R26, !P3 ;  /* 0x0000001a2b037207 */ /* 0x000fe20005800000 */
[----:B------:R-:W-:Y:S01]  /*50b0*/  IMAD R6, R2, R7, RZ ;  /* 0x0000000702067224 */ /* 0x000fe200078e02ff */
[C---:B------:R-:W-:Y:S01]  /*50c0*/  ISETP.GE.AND P0, PT, R5.reuse, R4, PT ;  /* 0x000000040500720c */ /* 0x040fe20003f06270 */
[----:B------:R-:W-:Y:S03]  /*50d0*/  IMAD.HI.U32 R8, R5, R36, RZ ;  /* 0x0000002405087227 */ /* 0x000fe600078e00ff */
[----:B------:R-:W-:Y:S01]  /*50e0*/  ISETP.GE.OR P0, PT, R3, R6, P0 ;  /* 0x000000060300720c */ /* 0x000fe20000706670 */
[----:B------:R-:W-:Y:S01]  /*50f0*/  IMAD.MOV R6, RZ, RZ, -R3 ;  /* 0x000000ffff067224 */ /* 0x000fe200078e0a03 */
[-C--:B------:R-:W-:Y:S03]  /*5100*/  SHF.R.U32.HI R8, RZ, R37.reuse, R8 ;  /* 0x00000025ff087219 */ /* 0x080fe60000011608 */
[----:B------:R-:W-:Y:S01]  /*5110*/  IMAD R43, R42, R6, R43 ;  /* 0x000000062a2b7224 */ /* 0x000fe200078e022b */
[----:B------:R-:W-:Y:S05]  /*5120*/  SEL R9, R5, R8, !P2 ;  /* 0x0000000805097207 */ /* 0x000fea0005000000 */
[----:B------:R-:W-:Y:S02]  /*5130*/  IMAD.MOV R8, RZ, RZ, -R9 ;  /* 0x000000ffff087224 */ /* 0x000fe400078e0a09 */
[C---:B------:R-:W-:Y:S04]  /*5140*/  @!P0 IMAD.HI.U32 R4, R3.reuse, R36, RZ ;  /* 0x0000002403048227 */ /* 0x040fe800078e00ff */
[----:B------:R-:W-:Y:S01]  /*5150*/  IMAD R8, R2, R8, R5 ;  /* 0x0000000802087224 */ /* 0x000fe200078e0205 */
[----:B------:R-:W-:Y:S04]  /*5160*/  @!P0 SHF.R.U32.HI R4, RZ, R37, R4 ;  /* 0x00000025ff048219 */ /* 0x000fe80000011604 */
[----:B------:R-:W-:Y:S02]  /*5170*/  @!P0 SEL R0, R3, R4, !P2 ;  /* 0x0000000403008207 */ /* 0x000fe40005000000 */
[----:B------:R-:W-:Y:S02]  /*5180*/  IADD3 R4, PT, PT, -R5, RZ, RZ ;  /* 0x000000ff05047210 */ /* 0x000fe40007ffe1ff */
[----:B------:R-:W-:Y:S01]  /*5190*/  @!P0 IADD3 R9, PT, PT, R9, -R0, RZ ;  /* 0x8000000009098210 */ /* 0x000fe20007ffe0ff */
[----:B------:R-:W-:Y:S02]  /*51a0*/  @!P0 IMAD R0, R7, R8, R0 ;  /* 0x0000000807008224 */ /* 0x000fe400078e0200 */
[----:B------:R-:W-:Y:S02]  /*51b0*/  IMAD R41, R38, R4, R41 ;  /* 0x0000000426297224 */ /* 0x000fe400078e0229 */
[----:B------:R-:W-:Y:S02]  /*51c0*/  @!P0 IMAD R5, R9, R2, R3 ;  /* 0x0000000209058224 */ /* 0x000fe400078e0203 */
[----:B------:R-:W-:Y:S04]  /*51d0*/  @!P0 IMAD.MOV.U32 R3, RZ, RZ, R0 ;  /* 0x000000ffff038224 */ /* 0x000fe800078e0000 */
[----:B------:R-:W-:Y:S02]  /*51e0*/  IMAD R43, R3, R42, R43 ;  /* 0x0000002a032b7224 */ /* 0x000fe400078e022b */
[----:B------:R-:W-:Y:S07]  /*51f0*/  IMAD R41, R5, R38, R41 ;  /* 0x0000002605297224 */ /* 0x000fee00078e0229 */
.L_x_73:
[----:B-1----:R-:W-:Y:S01]  /*5200*/  @!P1 ISETP.NE.AND P0, PT, R12, 0x1, PT ;  /* 0x000000010c00980c */ /* 0x002fe20003f05270 */
[----:B------:R-:W-:Y:S01]  /*5210*/  @!P1 IMAD.HI.U32 R4, R41, R13, RZ ;  /* 0x0000000d29049227 */ /* 0x000fe200078e00ff */
[----:B------:R-:W-:Y:S01]  /*5220*/  R2UR UR42, R24 ;  /* 0x00000000182a72ca */ /* 0x000fe200000e0000 */
[----:B------:R-:W-:Y:S01]  /*5230*/  USHF.L.U32 UR41, UR11, 0x7, URZ ;  /* 0x000000070b297899 */ /* 0x000fe200080006ff */
[----:B------:R-:W-:Y:S01]  /*5240*/  @!P1 ISETP.NE.AND P2, PT, R10, 0x1, PT ;  /* 0x000000010a00980c */ /* 0x000fe20003f45270 */
[----:B------:R-:W-:Y:S01]  /*5250*/  @!P1 IMAD.HI.U32 R0, R43, R14, RZ ;  /* 0x0000000e2b009227 */ /* 0x000fe200078e00ff */
[----:B------:R-:W-:Y:S01]  /*5260*/  @!P1 SHF.R.U32.HI R4, RZ, R11, R4 ;  /* 0x0000000bff049219 */ /* 0x000fe20000011604 */
[----:B------:R-:W-:Y:S01]  /*5270*/  BSSY.RECONVERGENT B6, `(.L_x_74) ;  /* 0x000002c000067945 */ /* 0x000fe20003800200 */
[----:B------:R-:W-:Y:S01]  /*5280*/  @P4 SHF.R.U32.HI R98, RZ, 0x10, R17 ;  /* 0x00000010ff624819 */ /* 0x000fe20000011611 */
[----:B------:R-:W-:Y:S01]  /*5290*/  VIADD R107, R107, 0x1 ;  /* 0x000000016b6b7836 */ /* 0x000fe20000000000 */
[----:B------:R-:W-:Y:S02]  /*52a0*/  @!P1 SEL R3, R41, R4, !P0 ;  /* 0x0000000429039207 */ /* 0x000fe40004000000 */
[----:B------:R-:W-:Y:S02]  /*52b0*/  @!P1 SHF.R.U32.HI R0, RZ, R15, R0 ;  /* 0x0000000fff009219 */ /* 0x000fe40000011600 */
[----:B------:R-:W-:Y:S01]  /*52c0*/  LOP3.LUT P0, RZ, R96, 0x1f0, RZ, 0xc0, !PT ;  /* 0x000001f060ff7812 */ /* 0x000fe2000780c0ff */
[----:B------:R-:W-:Y:S01]  /*52d0*/  USHF.L.U32 UR42, UR42, 0x7, URZ ;  /* 0x000000072a2a7899 */ /* 0x000fe200080006ff */
[----:B------:R-:W-:Y:S05]  /*52e0*/  @!P1 SEL R4, R43, R0, !P2 ;  /* 0x000000002b049207 */ /* 0x000fea0005000000 */
[----:B------:R-:W-:Y:S02]  /*52f0*/  @!P1 IMAD.IADD R0, R3, 0x1, -R4 ;  /* 0x0000000103009824 */ /* 0x000fe400078e0a04 */
[----:B------:R-:W-:Y:S02]  /*5300*/  @!P1 IMAD.IADD R3, R4, 0x1, -R3 ;  /* 0x0000000104039824 */ /* 0x000fe400078e0a03 */
[----:B------:R-:W-:Y:S02]  /*5310*/  @!P1 IMAD R43, R0, R10, R43 ;  /* 0x0000000a002b9224 */ /* 0x000fe400078e022b */
[----:B------:R-:W-:Y:S01]  /*5320*/  @!P1 IMAD R41, R3, R12, R41 ;  /* 0x0000000c03299224 */ /* 0x000fe200078e0229 */
[----:B------:R-:W-:Y:S06]  /*5330*/  @!P0 BRA `(.L_x_75) ;  /* 0x00000000007c8947 */ /* 0x000fec0003800000 */
[----:B------:R-:W1:Y:S01]  /*5340*/  LDCU.64 UR8, c[0x4][0x80] ;  /* 0x01001000ff0877ac */ /* 0x000e620008000a00 */
[----:B------:R-:W-:Y:S01]  /*5350*/  MOV R16, 0x0 ;  /* 0x0000000000107802 */ /* 0x000fe20000000f00 */
[----:B------:R-:W-:Y:S02]  /*5360*/  HFMA2 R12, -RZ, RZ, 0, 5.9604644775390625e-08 ;  /* 0x00000001ff0c7431 */ /* 0x000fe400000001ff */
[----:B------:R-:W-:Y:S01]  /*5370*/  IMAD.MOV.U32 R8, RZ, RZ, 0x70 ;  /* 0x00000070ff087424 */ /* 0x000fe200078e00ff */
[----:B------:R2:W3:Y:S01]  /*5380*/  LDC.64 R14, c[0x4][R16] ;  /* 0x01000000100e7b82 */ /* 0x0004e20000000a00 */
[----:B------:R-:W4:Y:S01]  /*5390*/  LDCU.64 UR6, c[0x4][0x88] ;  /* 0x01001100ff0677ac */ /* 0x000f220008000a00 */
[----:B------:R-:W-:Y:S01]  /*53a0*/  IMAD.MOV.U32 R13, RZ, RZ, RZ ;  /* 0x000000ffff0d7224 */ /* 0x000fe200078e00ff */
[----:B------:R-:W2:Y:S01]  /*53b0*/  LDCU.64 UR4, c[0x4][0x8] ;  /* 0x01000100ff0477ac */ /* 0x000ea20008000a00 */
[----:B-1----:R-:W-:Y:S01]  /*53c0*/  MOV R5, UR9 ;  /* 0x0000000900057c02 */ /* 0x002fe20008000f00 */
[----:B------:R-:W-:Y:S01]  /*53d0*/  IMAD.U32 R4, RZ, RZ, UR8 ;  /* 0x00000008ff047e24 */ /* 0x000fe2000f8e00ff */
[----:B----4-:R-:W-:Y:S01]  /*53e0*/  MOV R7, UR7 ;  /* 0x0000000700077c02 */ /* 0x010fe20008000f00 */
[----:B------:R-:W-:Y:S01]  /*53f0*/  IMAD.U32 R6, RZ, RZ, UR6 ;  /* 0x00000006ff067e24 */ /* 0x000fe2000f8e00ff */
[----:B--2---:R-:W-:Y:S01]  /*5400*/  MOV R11, UR5 ;  /* 0x00000005000b7c02 */ /* 0x004fe20008000f00 */
[----:B------:R-:W-:Y:S02]  /*5410*/  IMAD.U32 R10, RZ, RZ, UR4 ;  /* 0x00000004ff0a7e24 */ /* 0x000fe4000f8e00ff */
[----:B------:R-:W-:Y:S07]  /*5420*/  LEPC R20, `(.L_x_76) ;  /* 0x000000001014794e */ /* 0x000fee0000000000 */
[----:B---3-5:R-:W-:Y:S05]  /*5430*/  CALL.ABS.NOINC R14 ;  /* 0x000000000e007343 */ /* 0x028fea0003c00000 */
.L_x_76:
[----:B------:R-:W1:Y:S01]  /*5440*/  LDCU.64 UR8, c[0x4][0x80] ;  /* 0x01001000ff0877ac */ /* 0x000e620008000a00 */
[----:B------:R-:W2:Y:S01]  /*5450*/  LDC.64 R16, c[0x4][R16] ;  /* 0x0100000010107b82 */ /* 0x000ea20000000a00 */
[----:B------:R-:W-:Y:S02]  /*5460*/  HFMA2 R12, -RZ, RZ, 0, 5.9604644775390625e-08 ;  /* 0x00000001ff0c7431 */ /* 0x000fe400000001ff */
[----:B------:R-:W-:Y:S02]  /*5470*/  IMAD.MOV.U32 R8, RZ, RZ, 0x70 ;  /* 0x00000070ff087424 */ /* 0x000fe400078e00ff */
[----:B------:R-:W-:Y:S01]  /*5480*/  IMAD.MOV.U32 R13, RZ, RZ, RZ ;  /* 0x000000ffff0d7224 */ /* 0x000fe200078e00ff */
[----:B------:R-:W3:Y:S01]  /*5490*/  LDCU.64 UR6, c[0x4][0x88] ;  /* 0x01001100ff0677ac */ /* 0x000ee20008000a00 */
[----:B------:R-:W4:Y:S01]  /*54a0*/  LDCU.64 UR4, c[0x4][0x8] ;  /* 0x01000100ff0477ac */ /* 0x000f220008000a00 */
[----:B-1----:R-:W-:Y:S02]  /*54b0*/  MOV R4, UR8 ;  /* 0x0000000800047c02 */ /* 0x002fe40008000f00 */
[----:B------:R-:W-:Y:S02]  /*54c0*/  MOV R5, UR9 ;  /* 0x0000000900057c02 */ /* 0x000fe40008000f00 */
[----:B---3--:R-:W-:Y:S01]  /*54d0*/  MOV R7, UR7 ;  /* 0x0000000700077c02 */ /* 0x008fe20008000f00 */
[----:B------:R-:W-:Y:S01]  /*54e0*/  IMAD.U32 R6, RZ, RZ, UR6 ;  /* 0x00000006ff067e24 */ /* 0x000fe2000f8e00ff */
[----:B----4-:R-:W-:Y:S01]  /*54f0*/  MOV R11, UR5 ;  /* 0x00000005000b7c02 */ /* 0x010fe20008000f00 */
[----:B------:R-:W-:Y:S02]  /*5500*/  IMAD.U32 R10, RZ, RZ, UR4 ;  /* 0x00000004ff0a7e24 */ /* 0x000fe4000f8e00ff */
[----:B------:R-:W-:Y:S07]  /*5510*/  LEPC R20, `(.L_x_75) ;  /* 0x000000001014794e */ /* 0x000fee0000000000 */
[----:B--2---:R-:W-:Y:S05]  /*5520*/  CALL.ABS.NOINC R16 ;  /* 0x0000000010007343 */ /* 0x004fea0003c00000 */
.L_x_75:
[----:B------:R-:W-:Y:S05]  /*5530*/  BSYNC.RECONVERGENT B6 ;  /* 0x0000000000067941 */ /* 0x000fea0003800200 */
.L_x_74:
[----:B------:R-:W-:Y:S01]  /*5540*/  ISETP.NE.U32.AND P4, PT, R84, RZ, PT ;  /* 0x000000ff5400720c */ /* 0x000fe20003f85070 */
[----:B------:R-:W-:Y:S01]  /*5550*/  UISETP.NE.AND UP2, UPT, UR50, URZ, UPT ;  /* 0x000000ff3200728c */ /* 0x000fe2000bf45270 */
[----:B------:R-:W-:Y:S01]  /*5560*/  ISETP.NE.U32.AND P2, PT, RZ, UR44, PT ;  /* 0x0000002cff007c0c */ /* 0x000fe2000bf45070 */
[----:B------:R-:W-:Y:S01]  /*5570*/  UISETP.NE.U32.AND UP1, UPT, UR46, URZ, UPT ;  /* 0x000000ff2e00728c */ /* 0x000fe2000bf25070 */
[----:B------:R-:W-:Y:S01]  /*5580*/  ISETP.NE.AND.EX P4, PT, R85, RZ, PT, P4 ;  /* 0x000000ff5500720c */ /* 0x000fe20003f85340 */
[----:B------:R-:W-:Y:S01]  /*5590*/  UPLOP3.LUT UP0, UPT, UPT, UPT, UPT, 0x40, 0x4 ;  /* 0x000000000004789c */ /* 0x000fe20003f0e870 */
[----:B------:R-:W-:Y:S01]  /*55a0*/  ISETP.NE.AND.EX P2, PT, RZ, UR45, PT, P2 ;  /* 0x0000002dff007c0c */ /* 0x000fe2000bf45320 */
[----:B------:R-:W-:Y:S01]  /*55b0*/  UISETP.NE.AND.EX UP1, UPT, UR47, URZ, UPT, UP1 ;  /* 0x000000ff2f00728c */ /* 0x000fe2000bf25310 */
[----:B------:R-:W-:Y:S04]  /*55c0*/  PLOP3.LUT P1, PT, PT, PT, UP2, 0x80, 0x8 ;  /* 0x000000000008781c */ /* 0x000fe80003f2f028 */
[----:B------:R-:W-:Y:S06]  /*55d0*/  @UP2 UPLOP3.LUT UP0, UPT, UPT, UPT, UP1, 0x80, 0x8 ;  /* 0x000000000008289c */ /* 0x000fec0003f0f010 */
[----:B------:R-:W-:Y:S01]  /*55e0*/  PLOP3.LUT P0, PT, PT, PT, UP0, 0x80, 0x8 ;  /* 0x000000000008781c */ /* 0x000fe20003f0f008 */
[----:B------:R-:W-:Y:S01]  /*55f0*/  @!UPT UIADD3 URZ, UPT, UPT, URZ, URZ, URZ ;  /* 0x000000fffffff290 */ /* 0x000fe2000fffe0ff */
[----:B------:R-:W-:Y:S11]  /*5600*/  BRA.U !UP1, `(.L_x_77) ;  /* 0x0000000109387547 */ /* 0x000ff6000b800000 */
[----:B------:R-:W-:Y:S01]  /*5610*/  UISETP.NE.U32.AND UP0, UPT, UR44, URZ, UPT ;  /* 0x000000ff2c00728c */ /* 0x000fe2000bf05070 */
[----:B------:R-:W-:Y:S02]  /*5620*/  HFMA2 R0, -RZ, RZ, 0, 5.9604644775390625e-08 ;  /* 0x00000001ff007431 */ /* 0x000fe400000001ff */
[----:B------:R-:W-:Y:S01]  /*5630*/  IMAD.MOV.U32 R89, RZ, RZ, 0x1 ;  /* 0x00000001ff597424 */ /* 0x000fe200078e00ff */
[----:B------:R-:W-:Y:S06]  /*5640*/  UISETP.NE.AND.EX UP0, UPT, UR45, URZ, UPT, UP0 ;  /* 0x000000ff2d00728c */ /* 0x000fec000bf05300 */
[----:B------:R-:W-:Y:S05]  /*5650*/  PLOP3.LUT P3, PT, PT, PT, UP0, 0x80, 0x8 ;  /* 0x000000000008781c */ /* 0x000fea0003f6f008 */
[----:B------:R-:W1:Y:S01]  /*5660*/  @UP0 LDCU.64 UR6, c[0x0][0xa88] ;  /* 0x00015100ff0607ac */ /* 0x000e620008000a00 */
[----:B------:R-:W-:Y:S07]  /*5670*/  @UP0 UIMAD UR4, UR36, UR46, URZ ;  /* 0x0000002e240402a4 */ /* 0x000fee000f8e02ff */
[----:B------:R-:W-:Y:S01]  /*5680*/  @!P3 PRMT R89, R0, 0x7610, R89 ;  /* 0x000076100059b816 */ /* 0x000fe20000000059 */
[----:B-1----:R-:W-:Y:S03]  /*5690*/  @UP0 UIMAD.WIDE UR6, UR4, 0x4, UR6 ;  /* 0x00000004040608a5 */ /* 0x002fe6000f8e0206 */
[----:B------:R-:W1:Y:S03]  /*56a0*/  @!UP0 LDCU UR4, c[0x0][0xa80] ;  /* 0x00015000ff0487ac */ /* 0x000e660008000800 */
[----:B------:R-:W-:Y:S01]  /*56b0*/  IMAD.U32 R4, RZ, RZ, UR6 ;  /* 0x00000006ff047e24 */ /* 0x000fe2000f8e00ff */
[----:B------:R-:W-:Y:S05]  /*56c0*/  MOV R5, UR7 ;  /* 0x0000000700057c02 */ /* 0x000fea0008000f00 */
[----:B-----5:R2:W5:Y:S02]  /*56d0*/  @P3 LDG.E R49, desc[UR38][R4.64] ;  /* 0x0000002604313981 */ /* 0x020564000c1e1900 */
[----:B-12---:R-:W-:Y:S02]  /*56e0*/  @!P3 IMAD.U32 R49, RZ, RZ, UR4 ;  /* 0x00000004ff31be24 */ /* 0x006fe4000f8e00ff */
.L_x_77:
[----:B------:R-:W-:Y:S05]  /*56f0*/  @!P4 BRA `(.L_x_78) ;  /* 0x000000000020c947 */ /* 0x000fea0003800000 */
[----:B------:R-:W-:Y:S04]  /*5700*/  ISETP.NE.U32.AND P3, PT, R82, RZ, PT ;  /* 0x000000ff5200720c */ /* 0x000fe80003f65070 */
[----:B------:R-:W-:Y:S11]  /*5710*/  ISETP.NE.AND.EX P3, PT, R83, RZ, PT, P3 ;  /* 0x000000ff5300720c */ /* 0x000ff60003f65330 */
[----:B------:R-:W-:Y:S02]  /*5720*/  @!UPT UIADD3 URZ, UPT, UPT, URZ, URZ, URZ ;  /* 0x000000fffffff290 */ /* 0x000fe4000fffe0ff */
[----:B------:R-:W1:Y:S01]  /*5730*/  @P3 LDC.64 R4, c[0x0][0xaa8] ;  /* 0x0002aa00ff043b82 */ /* 0x000e620000000a00 */
[----:B------:R-:W-:Y:S04]  /*5740*/  @P3 IMAD R0, R84, UR36, RZ ;  /* 0x0000002454003c24 */ /* 0x000fe8000f8e02ff */
[----:B-1----:R-:W-:Y:S05]  /*5750*/  @P3 IMAD.WIDE R4, R0, 0x4, R4 ;  /* 0x0000000400043825 */ /* 0x002fea00078e0204 */
[----:B-----5:R1:W5:Y:S02]  /*5760*/  @P3 LDG.E R46, desc[UR38][R4.64] ;  /* 0x00000026042e3981 */ /* 0x020364000c1e1900 */
[----:B-1----:R-:W2:Y:S02]  /*5770*/  @!P3 LDC R46, c[0x0][0xaa0] ;  /* 0x0002a800ff2ebb82 */ /* 0x002ea40000000800 */
.L_x_78:
[----:B-----5:R-:W-:Y:S01]  /*5780*/  FSETP.NEU.AND P3, PT, R49, RZ, PT ;  /* 0x000000ff3100720b */ /* 0x020fe20003f6d000 */
[----:B------:R-:W-:Y:S01]  /*5790*/  BSSY B1, `(.L_x_79) ;  /* 0x0000067000017945 */ /* 0x000fe20003800000 */
[----:B------:R-:W-:Y:S01]  /*57a0*/  SEL R5, RZ, 0xffffffff, P2 ;  /* 0xffffffffff057807 */ /* 0x000fe20001000000 */
[----:B------:R-:W-:Y:S01]  /*57b0*/  IMAD.MOV.U32 R112, RZ, RZ, 0x1 ;  /* 0x00000001ff707424 */ /* 0x000fe200078e00ff */
[----:B------:R-:W-:Y:S01]  /*57c0*/  @P1 LOP3.LUT P2, RZ, R89, 0xff, RZ, 0xc0, !PT ;  /* 0x000000ff59ff1812 */ /* 0x000fe2000784c0ff */
[----:B------:R-:W-:Y:S01]  /*57d0*/  IMAD R47, R44, 0x80, R45 ;  /* 0x000000802c2f7824 */ /* 0x000fe200078e022d */
[----:B------:R-:W-:Y:S01]  /*57e0*/  @P1 SEL R0, RZ, 0xffffffff, P3 ;  /* 0xffffffffff001807 */ /* 0x000fe20001800000 */
[C---:B------:R-:W-:Y:S01]  /*57f0*/  IMAD.IADD R108, R102.reuse, 0x1, R91 ;  /* 0x00000001666c7824 */ /* 0x040fe200078e025b */
[----:B------:R-:W-:Y:S01]  /*5800*/  LOP3.LUT R101, R101, 0x1, RZ, 0x3c, !PT ;  /* 0x0000000165657812 */ /* 0x000fe200078e3cff */
[----:B------:R-:W-:Y:S01]  /*5810*/  IMAD.IADD R106, R102, 0x1, R95 ;  /* 0x00000001666a7824 */ /* 0x000fe200078e025f */
[----:B------:R-:W-:Y:S01]  /*5820*/  @P0 SEL R0, R5, R0, !P2 ;  /* 0x0000000005000207 */ /* 0x000fe20005000000 */
[----:B------:R-:W-:Y:S01]  /*5830*/  IMAD.MOV.U32 R111, RZ, RZ, RZ ;  /* 0x000000ffff6f7224 */ /* 0x000fe200078e00ff */
[----:B------:R-:W-:Y:S01]  /*5840*/  LEA R110, R44, UR48, 0x3 ;  /* 0x000000302c6e7c11 */ /* 0x000fe2000f8e18ff */
[----:B------:R-:W-:Y:S01]  /*5850*/  IMAD.MOV.U32 R80, RZ, RZ, RZ ;  /* 0x000000ffff507224 */ /* 0x000fe200078e00ff */
[----:B------:R-:W-:Y:S02]  /*5860*/  @P1 LOP3.LUT R0, R0, 0x1, RZ, 0xc0, !PT ;  /* 0x0000000100001812 */ /* 0x000fe400078ec0ff */
[----:B------:R-:W-:Y:S02]  /*5870*/  CS2R R78, SRZ ;  /* 0x00000000004e7805 */ /* 0x000fe4000001ff00 */
[----:B------:R-:W-:Y:S02]  /*5880*/  SHF.L.U32 R3, R100, 0x1f, RZ ;  /* 0x0000001f64037819 */ /* 0x000fe400000006ff */
[----:B------:R-:W-:Y:S02]  /*5890*/  CS2R R76, SRZ ;  /* 0x00000000004c7805 */ /* 0x000fe4000001ff00 */
[----:B------:R-:W-:Y:S02]  /*58a0*/  ISETP.NE.U32.OR P5, PT, R0, 0x1, !P1 ;  /* 0x000000010000780c */ /* 0x000fe40004fa5470 */
[----:B------:R-:W-:Y:S02]  /*58b0*/  CS2R R74, SRZ ;  /* 0x00000000004a7805 */ /* 0x000fe4000001ff00 */
[----:B------:R-:W-:Y:S02]  /*58c0*/  PLOP3.LUT P2, PT, PT, PT, UP1, 0x80, 0x8 ;  /* 0x000000000008781c */ /* 0x000fe40003f4f018 */
[----:B------:R-:W-:Y:S02]  /*58d0*/  CS2R R72, SRZ ;  /* 0x0000000000487805 */ /* 0x000fe4000001ff00 */
[----:B------:R-:W-:Y:S02]  /*58e0*/  LOP3.LUT P4, R105, R89, 0xff, RZ, 0xc0, !PT ;  /* 0x000000ff59697812 */ /* 0x000fe4000788c0ff */
[----:B------:R-:W-:Y:S02]  /*58f0*/  CS2R R70, SRZ ;  /* 0x0000000000467805 */ /* 0x000fe4000001ff00 */
[----:B------:R-:W-:Y:S02]  /*5900*/  SEL R0, RZ, 0xffffffff, P3 ;  /* 0xffffffffff007807 */ /* 0x000fe40001800000 */
[----:B------:R-:W-:Y:S02]  /*5910*/  CS2R R68, SRZ ;  /* 0x0000000000447805 */ /* 0x000fe4000001ff00 */
[----:B------:R-:W-:Y:S02]  /*5920*/  P2R R109, PR, RZ, 0x20 ;  /* 0x00000020ff6d7803 */ /* 0x000fe40000000000 */
[----:B------:R-:W-:Y:S02]  /*5930*/  CS2R R66, SRZ ;  /* 0x0000000000427805 */ /* 0x000fe4000001ff00 */
[----:B------:R-:W-:Y:S02]  /*5940*/  CS2R R64, SRZ ;  /* 0x0000000000407805 */ /* 0x000fe4000001ff00 */
[----:B------:R-:W-:Y:S02]  /*5950*/  CS2R R62, SRZ ;  /* 0x00000000003e7805 */ /* 0x000fe4000001ff00 */
[----:B------:R-:W-:Y:S02]  /*5960*/  CS2R R60, SRZ ;  /* 0x00000000003c7805 */ /* 0x000fe4000001ff00 */
[----:B------:R-:W-:Y:S02]  /*5970*/  @P5 SHF.L.U32 R4, R101, 0x1f, RZ ;  /* 0x0000001f65045819 */ /* 0x000fe400000006ff */
[----:B------:R-:W-:Y:S02]  /*5980*/  CS2R R58, SRZ ;  /* 0x00000000003a7805 */ /* 0x000fe4000001ff00 */
[----:B------:R-:W-:Y:S02]  /*5990*/  @P2 SEL R0, R5, R0, !P4 ;  /* 0x0000000005002207 */ /* 0x000fe40006000000 */
[----:B------:R-:W-:Y:S01]  /*59a0*/  CS2R R56, SRZ ;  /* 0x0000000000387805 */ /* 0x000fe2000001ff00 */
[----:B------:R-:W1:Y:S01]  /*59b0*/  @P5 SYNCS.PHASECHK.TRANS64.TRYWAIT P1, [UR48+0x30], R4 ;  /* 0x00003004ff0055a7 */ /* 0x000e620008021130 */
[----:B------:R-:W-:Y:S02]  /*59c0*/  CS2R R54, SRZ ;  /* 0x0000000000367805 */ /* 0x000fe4000001ff00 */
[----:B------:R-:W-:Y:S02]  /*59d0*/  LOP3.LUT R0, R0, 0x1, RZ, 0xc0, !PT ;  /* 0x0000000100007812 */ /* 0x000fe400078ec0ff */
[----:B------:R-:W-:Y:S02]  /*59e0*/  CS2R R52, SRZ ;  /* 0x0000000000347805 */ /* 0x000fe4000001ff00 */
[----:B------:R-:W-:Y:S01]  /*59f0*/  CS2R R50, SRZ ;  /* 0x0000000000327805 */ /* 0x000fe2000001ff00 */
[----:B------:R-:W-:Y:S01]  /*5a00*/  IMAD.MOV.U32 R48, RZ, RZ, RZ ;  /* 0x000000ffff307224 */ /* 0x000fe200078e00ff */
[----:B------:R-:W-:Y:S04]  /*5a10*/  ISETP.NE.U32.AND P2, PT, R0, 0x1, PT ;  /* 0x000000010000780c */ /* 0x000fe80003f45070 */
[----:B------:R-:W-:Y:S01]  /*5a20*/  P2R R113, PR, RZ, 0x4 ;  /* 0x00000004ff717803 */ /* 0x000fe20000000000 */
[----:B------:R3:W4:Y:S01]  /*5a30*/  SYNCS.PHASECHK.TRANS64.TRYWAIT P0, [R110+URZ+0xa0], R3 ;  /* 0x0000a0036e0075a7 */ /* 0x00072200080011ff */
[----:B-1----:R-:W-:Y:S01]  /*5a40*/  @P5 SEL R112, RZ, 0x1, !P1 ;  /* 0x00000001ff705807 */ /* 0x002fe20004800000 */
[----:B---3--:R-:W-:Y:S06]  /*5a50*/  @!P5 BRA `(.L_x_80) ;  /* 0x0000000000e8d947 */ /* 0x008fec0003800000 */
[----:B------:R-:W-:Y:S01]  /*5a60*/  IMAD.MOV.U32 R48, RZ, RZ, RZ ;  /* 0x000000ffff307224 */ /* 0x000fe200078e00ff */
[----:B------:R-:W-:Y:S01]  /*5a70*/  ISETP.NE.AND P1, PT, R112, RZ, PT ;  /* 0x000000ff7000720c */ /* 0x000fe20003f25270 */
[----:B------:R-:W-:Y:S01]  /*5a80*/  BSSY B0, `(.L_x_81) ;  /* 0x0000014000007945 */ /* 0x000fe20003800000 */
[----:B------:R-:W-:Y:S02]  /*5a90*/  CS2R R50, SRZ ;  /* 0x0000000000327805 */ /* 0x000fe4000001ff00 */
        /* <DEDUP_REMOVED lines=13> */
[----:B------:R-:W-:Y:S01]  /*5b70*/  CS2R R78, SRZ ;  /* 0x00000000004e7805 */ /* 0x000fe2000001ff00 */
[----:B------:R-:W-:Y:S06]  /*5b80*/  @P1 BRA `(.L_x_82) ;  /* 0x00000000000c1947 */ /* 0x000fec0003800000 */
[----:B------:R-:W-:Y:S04]  /*5b90*/  SHF.L.U32 R5, R101, 0x1f, RZ ;  /* 0x0000001f65057819 */ /* 0x000fe800000006ff */
[----:B------:R-:W1:Y:S02]  /*5ba0*/  SYNCS.PHASECHK.TRANS64.TRYWAIT P1, [UR48+0x30], R5 ;  /* 0x00003005ff0075a7 */ /* 0x000e640008021130 */
[----:B-1----:R-:W-:Y:S05]  /*5bb0*/  @!P1 BRA `(.L_x_83) ;  /* 0x00000040007c9947 */ /* 0x002fea0003800000 */
.L_x_82:
[----:B------:R-:W-:Y:S05]  /*5bc0*/  BSYNC B0 ;  /* 0x0000000000007941 */ /* 0x000fea0003800000 */
.L_x_81:
[----:B------:R-:W-:Y:S01]  /*5bd0*/  ISETP.NE.AND P1, PT, R113, RZ, PT ;  /* 0x000000ff7100720c */ /* 0x000fe20003f25270 */
[----:B------:R-:W-:Y:S11]  /*5be0*/  HFMA2 R111, -RZ, RZ, 0, 5.9604644775390625e-08 ;  /* 0x00000001ff6f7431 */ /* 0x000ff600000001ff */
[----:B------:R-:W-:Y:S01]  /*5bf0*/  @!UPT UIADD3 URZ, UPT, UPT, URZ, URZ, URZ ;  /* 0x000000fffffff290 */ /* 0x000fe2000fffe0ff */
[----:B------:R3:W1:Y:S04]  /*5c00*/  @P1 LDS R80, [R106+0xe00] ;  /* 0x000e00006a501984 */ /* 0x0006680000000800 */
[----:B------:R3:W1:Y:S04]  /*5c10*/  @P1 LDS R48, [R97+UR48+0x200] ;  /* 0x0002003061301984 */ /* 0x0006680008000800 */
[----:B------:R3:W1:Y:S04]  /*5c20*/  @P1 LDS R50, [R108+0x200] ;  /* 0x000200006c321984 */ /* 0x0006680000000800 */
[----:B------:R3:W1:Y:S04]  /*5c30*/  @P1 LDS R51, [R95] ;  /* 0x000000005f331984 */ /* 0x0006680000000800 */
[----:B------:R3:W1:Y:S04]  /*5c40*/  @P1 LDS R52, [R106] ;  /* 0x000000006a341984 */ /* 0x0006680000000800 */
[----:B------:R3:W1:Y:S04]  /*5c50*/  @P1 LDS R53, [R97+UR48+0x400] ;  /* 0x0004003061351984 */ /* 0x0006680008000800 */
[----:B------:R3:W1:Y:S04]  /*5c60*/  @P1 LDS R54, [R108+0x400] ;  /* 0x000400006c361984 */ /* 0x0006680000000800 */
[----:B------:R3:W1:Y:S04]  /*5c70*/  @P1 LDS R55, [R95+0x200] ;  /* 0x000200005f371984 */ /* 0x0006680000000800 */
[----:B------:R3:W1:Y:S04]  /*5c80*/  @P1 LDS R56, [R106+0x200] ;  /* 0x000200006a381984 */ /* 0x0006680000000800 */
        /* <DEDUP_REMOVED lines=22> */
[----:B------:R3:W1:Y:S02]  /*5df0*/  @P1 LDS R79, [R95+0xe00] ;  /* 0x000e00005f4f1984 */ /* 0x0006640000000800 */
.L_x_80:
[----:B------:R-:W-:Y:S05]  /*5e00*/  BSYNC B1 ;  /* 0x0000000000017941 */ /* 0x000fea0003800000 */
.L_x_79:
[----:B-1----:R-:W-:Y:S04]  /*5e10*/  SHF.R.U32.HI R5, RZ, 0x15, R47 ;  /* 0x00000015ff057819 */ /* 0x002fe8000001162f */
[----:B------:R-:W-:Y:S01]  /*5e20*/  LOP3.LUT P1, RZ, R5, 0x3, R94, 0x48, !PT ;  /* 0x0000000305ff7812 */ /* 0x000fe2000782485e */
[----:B------:R-:W-:Y:S01]  /*5e30*/  @!UPT UIADD3 URZ, UPT, UPT, URZ, URZ, URZ ;  /* 0x000000fffffff290 */ /* 0x000fe2000fffe0ff */
[----:B----4-:R-:W-:Y:S11]  /*5e40*/  @P0 BRA `(.L_x_84) ;  /* 0x0000000000080947 */ /* 0x010ff60003800000 */
[----:B------:R-:W1:Y:S02]  /*5e50*/  SYNCS.PHASECHK.TRANS64.TRYWAIT P0, [R110+URZ+0xa0], R3 ;  /* 0x0000a0036e0075a7 */ /* 0x000e6400080011ff */
[----:B-1----:R-:W-:Y:S05]  /*5e60*/  @!P0 BRA `(.L_x_85) ;  /* 0x0000003c00e88947 */ /* 0x002fea0003800000 */
.L_x_84:
[----:B------:R-:W-:Y:S05]  /*5e70*/  @!P1 BRA `(.L_x_86) ;  /* 0x0000000000409947 */ /* 0x000fea0003800000 */
[----:B------:R-:W4:Y:S01]  /*5e80*/  LDCU.64 UR8, c[0x4][0x70] ;  /* 0x01000e00ff0877ac */ /* 0x000f220008000a00 */
[----:B------:R-:W-:Y:S01]  /*5e90*/  MOV R15, 0x0 ;  /* 0x00000000000f7802 */ /* 0x000fe20000000f00 */
[----:B------:R-:W-:Y:S02]  /*5ea0*/  HFMA2 R12, -RZ, RZ, 0, 5.9604644775390625e-08 ;  /* 0x00000001ff0c7431 */ /* 0x000fe400000001ff */
[----:B------:R-:W-:Y:S02]  /*5eb0*/  IMAD.MOV.U32 R8, RZ, RZ, 0x192 ;  /* 0x00000192ff087424 */ /* 0x000fe400078e00ff */
[----:B------:R-:W-:Y:S01]  /*5ec0*/  IMAD.MOV.U32 R13, RZ, RZ, RZ ;  /* 0x000000ffff0d7224 */ /* 0x000fe200078e00ff */
[----:B------:R-:W5:Y:S01]  /*5ed0*/  LDCU.64 UR6, c[0x4][0x78] ;  /* 0x01000f00ff0677ac */ /* 0x000f620008000a00 */
[----:B------:R-:W1:Y:S01]  /*5ee0*/  LDC.64 R14, c[0x4][R15] ;  /* 0x010000000f0e7b82 */ /* 0x000e620000000a00 */
[----:B------:R-:W2:Y:S01]  /*5ef0*/  LDCU.64 UR4, c[0x4][0x10] ;  /* 0x01000200ff0477ac */ /* 0x000ea20008000a00 */
[----:B----4-:R-:W-:Y:S01]  /*5f00*/  MOV R5, UR9 ;  /* 0x0000000900057c02 */ /* 0x010fe20008000f00 */
[----:B------:R-:W-:Y:S01]  /*5f10*/  IMAD.U32 R4, RZ, RZ, UR8 ;  /* 0x00000008ff047e24 */ /* 0x000fe2000f8e00ff */
[----:B-----5:R-:W-:Y:S01]  /*5f20*/  MOV R7, UR7 ;  /* 0x0000000700077c02 */ /* 0x020fe20008000f00 */
[----:B------:R-:W-:Y:S01]  /*5f30*/  IMAD.U32 R6, RZ, RZ, UR6 ;  /* 0x00000006ff067e24 */ /* 0x000fe2000f8e00ff */
[----:B--2---:R-:W-:Y:S01]  /*5f40*/  MOV R11, UR5 ;  /* 0x00000005000b7c02 */ /* 0x004fe20008000f00 */
[----:B------:R-:W-:Y:S02]  /*5f50*/  IMAD.U32 R10, RZ, RZ, UR4 ;  /* 0x00000004ff0a7e24 */ /* 0x000fe4000f8e00ff */
[----:B------:R-:W-:Y:S07]  /*5f60*/  LEPC R20, `(.L_x_86) ;  /* 0x000000001014794e */ /* 0x000fee0000000000 */
[----:B-1-3--:R-:W-:Y:S05]  /*5f70*/  CALL.ABS.NOINC R14 ;  /* 0x000000000e007343 */ /* 0x00afea0003c00000 */
.L_x_86:
[----:B------:R-:W-:Y:S05]  /*5f80*/  WARPSYNC.ALL ;  /* 0x0000000000007948 */ /* 0x000fea0003800000 */
[----:B------:R-:W-:Y:S01]  /*5f90*/  R2UR UR4, R47 ;  /* 0x000000002f0472ca */ /* 0x000fe200000e0000 */
[----:B------:R-:W-:Y:S01]  /*5fa0*/  BSSY.RECONVERGENT B0, `(.L_x_87) ;  /* 0x0000083000007945 */ /* 0x000fe20003800200 */
[----:B------:R-:W-:Y:S11]  /*5fb0*/  ISETP.NE.AND P0, PT, R103, RZ, PT ;  /* 0x000000ff6700720c */ /* 0x000ff60003f05270 */
[----:B------:R-:W2:Y:S02]  /*5fc0*/  LDTM.x32 R4, tmem[UR4] ;  /* 0x00000004000479ee */ /* 0x000ea400082c0000 */
[C---:B--2---:R-:W-:Y:S01]  /*5fd0*/  FMUL R4, R46.reuse, R4 ;  /* 0x000000042e047220 */ /* 0x044fe20000400000 */
[C---:B------:R-:W-:Y:S01]  /*5fe0*/  FMUL R5, R46.reuse, R5 ;  /* 0x000000052e057220 */ /* 0x040fe20000400000 */
[C---:B------:R-:W-:Y:S01]  /*5ff0*/  FMUL R6, R46.reuse, R6 ;  /* 0x000000062e067220 */ /* 0x040fe20000400000 */
[C---:B------:R-:W-:Y:S01]  /*6000*/  FMUL R7, R46.reuse, R7 ;  /* 0x000000072e077220 */ /* 0x040fe20000400000 */
[C---:B------:R-:W-:Y:S01]  /*6010*/  FFMA R4, R49.reuse, R48, R4 ;  /* 0x0000003031047223 */ /* 0x040fe20000000004 */
[C---:B------:R-:W-:Y:S01]  /*6020*/  FFMA R5, R49.reuse, R50, R5 ;  /* 0x0000003231057223 */ /* 0x040fe20000000005 */
[C---:B------:R-:W-:Y:S01]  /*6030*/  FFMA R6, R49.reuse, R51, R6 ;  /* 0x0000003331067223 */ /* 0x040fe20000000006 */
[C---:B------:R-:W-:Y:S01]  /*6040*/  FFMA R7, R49.reuse, R52, R7 ;  /* 0x0000003431077223 */ /* 0x040fe20000000007 */
[C---:B------:R-:W-:Y:S01]  /*6050*/  FMUL R8, R46.reuse, R8 ;  /* 0x000000082e087220 */ /* 0x040fe20000400000 */
[----:B------:R2:W-:Y:S01]  /*6060*/  STS [R97+UR48+0x200], R4 ;  /* 0x0002000461007988 */ /* 0x0005e20008000830 */
[C---:B------:R-:W-:Y:S01]  /*6070*/  FMUL R9, R46.reuse, R9 ;  /* 0x000000092e097220 */ /* 0x040fe20000400000 */
[C---:B------:R-:W-:Y:S01]  /*6080*/  FMUL R10, R46.reuse, R10 ;  /* 0x0000000a2e0a7220 */ /* 0x040fe20000400000 */
[C---:B------:R-:W-:Y:S01]  /*6090*/  FFMA R8, R49.reuse, R53, R8 ;  /* 0x0000003531087223 */ /* 0x040fe20000000008 */
[----:B------:R2:W-:Y:S01]  /*60a0*/  STS [R108+0x200], R5 ;  /* 0x000200056c007388 */ /* 0x0005e20000000800 */
[C---:B------:R-:W-:Y:S01]  /*60b0*/  FFMA R9, R49.reuse, R54, R9 ;  /* 0x0000003631097223 */ /* 0x040fe20000000009 */
[C---:B------:R-:W-:Y:S01]  /*60c0*/  FFMA R10, R49.reuse, R55, R10 ;  /* 0x00000037310a7223 */ /* 0x040fe2000000000a */
[C---:B------:R-:W-:Y:S01]  /*60d0*/  FMUL R11, R46.reuse, R11 ;  /* 0x0000000b2e0b7220 */ /* 0x040fe20000400000 */
[----:B------:R2:W-:Y:S01]  /*60e0*/  STS [R95], R6 ;  /* 0x000000065f007388 */ /* 0x0005e20000000800 */
[C---:B------:R-:W-:Y:S01]  /*60f0*/  FMUL R12, R46.reuse, R12 ;  /* 0x0000000c2e0c7220 */ /* 0x040fe20000400000 */
[C---:B------:R-:W-:Y:S01]  /*6100*/  FMUL R13, R46.reuse, R13 ;  /* 0x0000000d2e0d7220 */ /* 0x040fe20000400000 */
[C---:B------:R-:W-:Y:S01]  /*6110*/  FFMA R11, R49.reuse, R56, R11 ;  /* 0x00000038310b7223 */ /* 0x040fe2000000000b */
[----:B------:R2:W-:Y:S01]  /*6120*/  STS [R106], R7 ;  /* 0x000000076a007388 */ /* 0x0005e20000000800 */
        /* <DEDUP_REMOVED lines=11> */
[----:B------:R2:W-:Y:S01]  /*61e0*/  STS [R95+0x200], R10 ;  /* 0x0002000a5f007388 */ /* 0x0005e20000000800 */
[C---:B------:R-:W-:Y:S01]  /*61f0*/  FMUL R18, R46.reuse, R18 ;  /* 0x000000122e127220 */ /* 0x040fe20000400000 */
[C---:B------:R-:W-:Y:S01]  /*6200*/  FMUL R19, R46.reuse, R19 ;  /* 0x000000132e137220 */ /* 0x040fe20000400000 */
[C---:B------:R-:W-:Y:S01]  /*6210*/  FFMA R17, R49.reuse, R62, R17 ;  /* 0x0000003e31117223 */ /* 0x040fe20000000011 */
[----:B------:R2:W-:Y:S01]  /*6220*/  STS [R106+0x200], R11 ;  /* 0x0002000b6a007388 */ /* 0x0005e20000000800 */
        /* <DEDUP_REMOVED lines=42> */
[----:B------:R-:W-:Y:S01]  /*64d0*/  FMUL R35, R46, R35 ;  /* 0x000000232e237220 */ /* 0x000fe20000400000 */
[----:B------:R2:W-:Y:S03]  /*64e0*/  STS [R95+0x800], R22 ;  /* 0x000800165f007388 */ /* 0x0005e60000000800 */
[----:B------:R-:W-:Y:S01]  /*64f0*/  FFMA R35, R49, R80, R35 ;  /* 0x0000005031237223 */ /* 0x000fe20000000023 */
[----:B------:R2:W-:Y:S04]  /*6500*/  STS [R106+0x800], R23 ;  /* 0x000800176a007388 */ /* 0x0005e80000000800 */
[----:B------:R2:W-:Y:S04]  /*6510*/  STS [R97+UR48+0xc00], R24 ;  /* 0x000c001861007988 */ /* 0x0005e80008000830 */
[----:B------:R2:W-:Y:S04]  /*6520*/  STS [R108+0xc00], R25 ;  /* 0x000c00196c007388 */ /* 0x0005e80000000800 */
[----:B------:R2:W-:Y:S04]  /*6530*/  STS [R95+0xa00], R26 ;  /* 0x000a001a5f007388 */ /* 0x0005e80000000800 */
        /* <DEDUP_REMOVED lines=8> */
[----:B------:R2:W-:Y:S01]  /*65c0*/  STS [R106+0xe00], R35 ;  /* 0x000e00236a007388 */ /* 0x0005e20000000800 */
[----:B------:R-:W-:Y:S01]  /*65d0*/  @!PT LDS RZ, [RZ] ;  /* 0x00000000fffff984 */ /* 0x000fe20000000800 */
[----:B------:R-:W-:Y:S01]  /*65e0*/  @!PT LDS RZ, [RZ] ;  /* 0x00000000fffff984 */ /* 0x000fe20000000800 */
[----:B------:R-:W-:Y:S01]  /*65f0*/  @!PT LDS RZ, [RZ] ;  /* 0x00000000fffff984 */ /* 0x000fe20000000800 */
[----:B------:R-:W-:Y:S01]  /*6600*/  @!PT LDS RZ, [RZ] ;  /* 0x00000000fffff984 */ /* 0x000fe20000000800 */
[----:B------:R4:W-:Y:S06]  /*6610*/  MEMBAR.ALL.CTA ;  /* 0x0000000000007992 */ /* 0x0009ec0000008000 */
[----:B----4-:R-:W4:Y:S02]  /*6620*/  FENCE.VIEW.ASYNC.S ;  /* 0x00000000000073c6 */ /* 0x010f240000000000 */
[----:B----4-:R-:W-:Y:S06]  /*6630*/  BAR.SYNC.DEFER_BLOCKING 0x1, 0x80 ;  /* 0x0042000000007b1d */ /* 0x010fec0000010000 */
[----:B------:R-:W-:Y:S05]  /*6640*/  @P0 BRA `(.L_x_88) ;  /* 0x0000000000600947 */ /* 0x000fea0003800000 */
[----:B------:R-:W-:Y:S02]  /*6650*/  UIADD3 UR4, UPT, UPT, UR48, 0x200, URZ ;  /* 0x0000020030047890 */ /* 0x000fe4000fffe0ff */
[----:B------:R-:W-:Y:S01]  /*6660*/  UIADD3 UR16, UP0, UPT, UR52, 0x880, URZ ;  /* 0x0000088034107890 */ /* 0x000fe2000ff1e0ff */
[----:B------:R-:W-:Y:S01]  /*6670*/  UMOV UR43, UR36 ;  /* 0x00000024002b7c82 */ /* 0x000fe20008000000 */
[----:B------:R-:W-:Y:S02]  /*6680*/  UIADD3 UR13, UPT, UPT, UR41, 0x20, URZ ;  /* 0x00000020290d7890 */ /* 0x000fe4000fffe0ff */
[----:B------:R-:W-:Y:S01]  /*6690*/  MOV R96, UR4 ;  /* 0x0000000400607c02 */ /* 0x000fe20008000f00 */
[----:B------:R-:W-:Y:S02]  /*66a0*/  UIADD3.X UR17, UPT, UPT, URZ, UR53, URZ, UP0, !UPT ;  /* 0x00000035ff117290 */ /* 0x000fe400087fe4ff */
[----:B------:R-:W-:Y:S01]  /*66b0*/  UIADD3 UR12, UPT, UPT, UR48, 0x1200, URZ ;  /* 0x00001200300c7890 */ /* 0x000fe2000fffe0ff */
[----:B------:R-:W-:Y:S01]  /*66c0*/  R2UR UR40, R96 ;  /* 0x00000000602872ca */ /* 0x000fe200000e0000 */
[----:B------:R-:W-:Y:S01]  /*66d0*/  UMOV UR14, UR42 ;  /* 0x0000002a000e7c82 */ /* 0x000fe20008000000 */
[----:B------:R-:W-:Y:S01]  /*66e0*/  UMOV UR15, UR36 ;  /* 0x00000024000f7c82 */ /* 0x000fe20008000000 */
[----:B------:R-:W-:Y:S02]  /*66f0*/  UIADD3 UR9, UPT, UPT, UR41, 0x40, URZ ;  /* 0x0000004029097890 */ /* 0x000fe4000fffe0ff */
[----:B------:R-:W-:Y:S01]  /*6700*/  UIADD3 UR8, UPT, UPT, UR48, 0x2200, URZ ;  /* 0x0000220030087890 */ /* 0x000fe2000fffe0ff */
[----:B------:R-:W-:Y:S01]  /*6710*/  UMOV UR10, UR42 ;  /* 0x0000002a000a7c82 */ /* 0x000fe20008000000 */
[----:B------:R-:W-:Y:S01]  /*6720*/  UMOV UR11, UR36 ;  /* 0x00000024000b7c82 */ /* 0x000fe20008000000 */
[----:B------:R-:W-:Y:S02]  /*6730*/  UIADD3 UR5, UPT, UPT, UR41, 0x60, URZ ;  /* 0x0000006029057890 */ /* 0x000fe4000fffe0ff */
[----:B------:R-:W-:Y:S03]  /*6740*/  UIADD3 UR4, UPT, UPT, UR48, 0x3200, URZ ;  /* 0x0000320030047890 */ /* 0x000fe6000fffe0ff */
[----:B------:R4:W-:Y:S01]  /*6750*/  UTMASTG.3D [UR40], [UR16] ;  /* 0x00000028100073b5 */ /* 0x0009e20008010000 */
[----:B------:R-:W-:Y:S01]  /*6760*/  UMOV UR6, UR42 ;  /* 0x0000002a00067c82 */ /* 0x000fe20008000000 */
[----:B------:R-:W-:Y:S01]  /*6770*/  UMOV UR7, UR36 ;  /* 0x0000002400077c82 */ /* 0x000fe20008000000 */
[----:B------:R4:W-:Y:S01]  /*6780*/  UTMASTG.3D [UR12], [UR16] ;  /* 0x0000000c100073b5 */ /* 0x0009e20008010000 */
[----:B------:R4:W-:Y:S02]  /*6790*/  UTMASTG.3D [UR8], [UR16] ;  /* 0x00000008100073b5 */ /* 0x0009e40008010000 */
[----:B------:R4:W-:Y:S01]  /*67a0*/  UTMASTG.3D [UR4], [UR16] ;  /* 0x00000004100073b5 */ /* 0x0009e20008010000 */
[----:B------:R0:W-:Y:S01]  /*67b0*/  UTMACMDFLUSH ;  /* 0x00000000000079b7 */ /* 0x0001e20000000000 */
[----:B----4-:R-:W-:Y:S04]  /*67c0*/  DEPBAR.LE SB0, 0x1 ;  /* 0x000080400000791a */ /* 0x010fe80000000000 */
.L_x_88:
[----:B------:R-:W-:Y:S05]  /*67d0*/  BSYNC.RECONVERGENT B0 ;  /* 0x0000000000007941 */ /* 0x000fea0003800200 */
.L_x_87:
[----:B------:R-:W-:Y:S01]  /*67e0*/  BAR.SYNC.DEFER_BLOCKING 0x1, 0x80 ;  /* 0x0042000000007b1d */ /* 0x000fe20000010000 */
[----:B------:R-:W-:Y:S01]  /*67f0*/  ISETP.NE.AND P1, PT, R109, RZ, PT ;  /* 0x000000ff6d00720c */ /* 0x000fe20003f25270 */
[----:B------:R-:W-:Y:S01]  /*6800*/  UISETP.NE.AND UP0, UPT, UR49, URZ, UPT ;  /* 0x000000ff3100728c */ /* 0x000fe2000bf05270 */
[----:B-1----:R-:W-:Y:S11]  /*6810*/  LEA R3, R111, UR48, 0x3 ;  /* 0x000000306f037c11 */ /* 0x002ff6000f8e18ff */
[----:B--2---:R-:W-:Y:S01]  /*6820*/  @P1 SHF.L.U32 R4, R101, 0x1f, RZ ;  /* 0x0000001f65041819 */ /* 0x004fe200000006ff */
[----:B------:R-:W-:Y:S06]  /*6830*/  BRA.U !UP0, `(.L_x_89) ;  /* 0x0000000108247547 */ /* 0x000fec000b800000 */
[----:B------:R-:W-:Y:S01]  /*6840*/  IMAD.U32 R5, RZ, RZ, UR51 ;  /* 0x00000033ff057e24 */ /* 0x000fe2000f8e00ff */
[----:B------:R-:W-:Y:S01]  /*6850*/  MOV R0, UR37 ;  /* 0x0000002500007c02 */ /* 0x000fe20008000f00 */
[----:B------:R-:W-:Y:S03]  /*6860*/  UIADD3 UR51, UPT, UPT, UR51, 0x1, URZ ;  /* 0x0000000133337890 */ /* 0x000fe6000fffe0ff */
[----:B------:R-:W-:Y:S01]  /*6870*/  @P1 LEA R5, R5, UR48, 0x3 ;  /* 0x0000003005051c11 */ /* 0x000fe2000f8e18ff */
[----:B------:R-:W-:Y:S04]  /*6880*/  UISETP.NE.AND UP0, UPT, UR51, 0x4, UPT ;  /* 0x000000043300788c */ /* 0x000fe8000bf05270 */
[----:B------:R-:W-:Y:S01]  /*6890*/  @P1 VIADD R5, R5, 0x50 ;  /* 0x0000005005051836 */ /* 0x000fe20000000000 */
[----:B------:R-:W-:Y:S04]  /*68a0*/  USEL UR51, UR51, URZ, UP0 ;  /* 0x000000ff33337287 */ /* 0x000fe80008000000 */
[----:B------:R-:W-:Y:S04]  /*68b0*/  @P1 PRMT R0, R0, 0x654, R5 ;  /* 0x0000065400001816 */ /* 0x000fe80000000005 */
[----:B------:R1:W-:Y:S04]  /*68c0*/  @P1 SYNCS.ARRIVE.TRANS64.RED.A1T0 RZ, [R0+URZ], RZ ;  /* 0x000000ff00ff19a7 */ /* 0x0003e800081004ff */
.L_x_89:
[----:B------:R-:W2:Y:S01]  /*68d0*/  @P1 SYNCS.PHASECHK.TRANS64.TRYWAIT P0, [R3+URZ+0x30], R4 ;  /* 0x00003004030015a7 */ /* 0x000ea200080011ff */
[----:B------:R-:W-:Y:S01]  /*68e0*/  BSSY B1, `(.L_x_90) ;  /* 0x0000033000017945 */ /* 0x000fe20003800000 */
[----:B--2---:R-:W-:Y:S03]  /*68f0*/  @P1 SEL R112, RZ, 0x1, !P0 ;  /* 0x00000001ff701807 */ /* 0x004fe60004000000 */
[----:B------:R-:W-:Y:S05]  /*6900*/  @!P1 BRA `(.L_x_91) ;  /* 0x0000000000c09947 */ /* 0x000fea0003800000 */
[----:B------:R-:W-:Y:S01]  /*6910*/  ISETP.NE.AND P0, PT, R112, RZ, PT ;  /* 0x000000ff7000720c */ /* 0x000fe20003f05270 */
[----:B------:R-:W-:Y:S01]  /*6920*/  BSSY B0, `(.L_x_92) ;  /* 0x0000009000007945 */ /* 0x000fe20003800000 */
[----:B------:R-:W-:Y:S11]  /*6930*/  ISETP.NE.AND P1, PT, R113, RZ, PT ;  /* 0x000000ff7100720c */ /* 0x000ff60003f25270 */
[----:B------:R-:W-:Y:S02]  /*6940*/  @!UPT UIADD3 URZ, UPT, UPT, URZ, URZ, URZ ;  /* 0x000000fffffff290 */ /* 0x000fe4000fffe0ff */
[C---:B------:R-:W-:Y:S02]  /*6950*/  @P1 IMAD R5, R111.reuse, 0x4000, R91 ;  /* 0x000040006f051824 */ /* 0x040fe400078e025b */
[----:B------:R-:W-:Y:S01]  /*6960*/  @P1 IMAD R4, R111, 0x4000, R108 ;  /* 0x000040006f041824 */ /* 0x000fe200078e026c */
[----:B------:R-:W-:Y:S06]  /*6970*/  @P0 BRA `(.L_x_93) ;  /* 0x00000000000c0947 */ /* 0x000fec0003800000 */
[----:B-1----:R-:W-:Y:S04]  /*6980*/  SHF.L.U32 R0, R101, 0x1f, RZ ;  /* 0x0000001f65007819 */ /* 0x002fe800000006ff */
[----:B------:R-:W1:Y:S02]  /*6990*/  SYNCS.PHASECHK.TRANS64.TRYWAIT P0, [R3+URZ+0x30], R0 ;  /* 0x00003000030075a7 */ /* 0x000e6400080011ff */
[----:B-1----:R-:W-:Y:S05]  /*69a0*/  @!P0 BRA `(.L_x_94) ;  /* 0x00000034002c8947 */ /* 0x002fea0003800000 */
.L_x_93:
[----:B------:R-:W-:Y:S05]  /*69b0*/  BSYNC B0 ;  /* 0x0000000000007941 */ /* 0x000fea0003800000 */
.L_x_92:
[----:B------:R-:W-:Y:S11]  /*69c0*/  ISETP.NE.AND P0, PT, R113, RZ, PT ;  /* 0x000000ff7100720c */ /* 0x000ff60003f05270 */
[----:B------:R-:W-:Y:S02]  /*69d0*/  @!UPT UIADD3 URZ, UPT, UPT, URZ, URZ, URZ ;  /* 0x000000fffffff290 */ /* 0x000fe4000fffe0ff */
[----:B------:R2:W4:Y:S01]  /*69e0*/  @P0 LDS R48, [R5+0x200] ;  /* 0x0002000005300984 */ /* 0x0005220000000800 */
[C---:B-1----:R-:W-:Y:S01]  /*69f0*/  @P0 IMAD R0, R111.reuse, 0x4000, R95 ;  /* 0x000040006f000824 */ /* 0x042fe200078e025f */
[C---:B------:R-:W-:Y:S01]  /*6a00*/  @P0 LEA R3, R111.reuse, R106, 0xe ;  /* 0x0000006a6f030211 */ /* 0x040fe200078e70ff */
[----:B------:R-:W-:Y:S01]  /*6a10*/  VIADD R111, R111, 0x1 ;  /* 0x000000016f6f7836 */ /* 0x000fe20000000000 */
[----:B------:R2:W1:Y:S04]  /*6a20*/  @P0 LDS R53, [R5+0x400] ;  /* 0x0004000005350984 */ /* 0x0004680000000800 */
        /* <DEDUP_REMOVED lines=14> */
[----:B------:R2:W1:Y:S04]  /*6b10*/  @P0 LDS R51, [R0] ;  /* 0x0000000000330984 */ /* 0x0004680000000800 */
        /* <DEDUP_REMOVED lines=14> */
[----:B----4-:R2:W1:Y:S02]  /*6c00*/  @P0 LDS R80, [R3+0xe00] ;  /* 0x000e000003500984 */ /* 0x0104640000000800 */
.L_x_91:
[----:B------:R-:W-:Y:S05]  /*6c10*/  BSYNC B1 ;  /* 0x0000000000017941 */ /* 0x000fea0003800000 */
.L_x_90:
[----:B--2---:R-:W-:Y:S05]  /*6c20*/  VIADD R3, R47, 0x20 ;  /* 0x000000202f037836 */ /* 0x004fea0000000000 */
[----:B------:R-:W-:Y:S04]  /*6c30*/  SHF.R.U32.HI R3, RZ, 0x15, R3 ;  /* 0x00000015ff037819 */ /* 0x000fe80000011603 */
[----:B------:R-:W-:Y:S11]  /*6c40*/  LOP3.LUT P0, RZ, R3, 0x3, R94, 0x48, !PT ;  /* 0x0000000303ff7812 */ /* 0x000ff6000780485e */
[----:B------:R-:W-:Y:S02]  /*6c50*/  @!UPT UIADD3 URZ, UPT, UPT, URZ, URZ, URZ ;  /* 0x000000fffffff290 */ /* 0x000fe4000fffe0ff */
[----:B------:R-:W-:Y:S05]  /*6c60*/  @!P0 BRA `(.L_x_95) ;  /* 0x0000000000408947 */ /* 0x000fea0003800000 */
[----:B------:R-:W2:Y:S01]  /*6c70*/  LDCU.64 UR8, c[0x4][0x70] ;  /* 0x01000e00ff0877ac */ /* 0x000ea20008000a00 */
[----:B------:R-:W-:Y:S01]  /*6c80*/  MOV R15, 0x0 ;  /* 0x00000000000f7802 */ /* 0x000fe20000000f00 */
[----:B------:R-:W-:Y:S02]  /*6c90*/  HFMA2 R12, -RZ, RZ, 0, 5.9604644775390625e-08 ;  /* 0x00000001ff0c7431 */ /* 0x000fe400000001ff */
[----:B------:R-:W-:Y:S02]  /*6ca0*/  IMAD.MOV.U32 R8, RZ, RZ, 0x192 ;  /* 0x00000192ff087424 */ /* 0x000fe400078e00ff */
[----:B------:R-:W-:Y:S01]  /*6cb0*/  IMAD.MOV.U32 R13, RZ, RZ, RZ ;  /* 0x000000ffff0d7224 */ /* 0x000fe200078e00ff */
[----:B------:R-:W4:Y:S01]  /*6cc0*/  LDCU.64 UR6, c[0x4][0x78] ;  /* 0x01000f00ff0677ac */ /* 0x000f220008000a00 */
[----:B------:R-:W1:Y:S01]  /*6cd0*/  LDC.64 R14, c[0x4][R15] ;  /* 0x010000000f0e7b82 */ /* 0x000e620000000a00 */
[----:B------:R-:W5:Y:S01]  /*6ce0*/  LDCU.64 UR4, c[0x4][0x10] ;  /* 0x01000200ff0477ac */ /* 0x000f620008000a00 */
[----:B--2---:R-:W-:Y:S01]  /*6cf0*/  MOV R5, UR9 ;  /* 0x0000000900057c02 */ /* 0x004fe20008000f00 */
[----:B------:R-:W-:Y:S01]  /*6d00*/  IMAD.U32 R4, RZ, RZ, UR8 ;  /* 0x00000008ff047e24 */ /* 0x000fe2000f8e00ff */
[----:B----4-:R-:W-:Y:S01]  /*6d10*/  MOV R7, UR7 ;  /* 0x0000000700077c02 */ /* 0x010fe20008000f00 */
[----:B------:R-:W-:Y:S01]  /*6d20*/  IMAD.U32 R6, RZ, RZ, UR6 ;  /* 0x00000006ff067e24 */ /* 0x000fe2000f8e00ff */
[----:B-----5:R-:W-:Y:S01]  /*6d30*/  MOV R11, UR5 ;  /* 0x00000005000b7c02 */ /* 0x020fe20008000f00 */
[----:B------:R-:W-:Y:S02]  /*6d40*/  IMAD.U32 R10, RZ, RZ, UR4 ;  /* 0x00000004ff0a7e24 */ /* 0x000fe4000f8e00ff */
[----:B------:R-:W-:Y:S07]  /*6d50*/  LEPC R20, `(.L_x_95) ;  /* 0x000000001014794e */ /* 0x000fee0000000000 */
[----:B-1-3--:R-:W-:Y:S05]  /*6d60*/  CALL.ABS.NOINC R14 ;  /* 0x000000000e007343 */ /* 0x00afea0003c00000 */
.L_x_95:
[----:B------:R-:W-:Y:S05]  /*6d70*/  WARPSYNC.ALL ;  /* 0x0000000000007948 */ /* 0x000fea0003800000 */
[----:B------:R-:W-:Y:S01]  /*6d80*/  R2UR UR4, R47 ;  /* 0x000000002f0472ca */ /* 0x000fe200000e0000 */
[----:B------:R-:W-:Y:S01]  /*6d90*/  BSSY.RECONVERGENT B0, `(.L_x_96) ;  /* 0x000008b000007945 */ /* 0x000fe20003800200 */
[----:B------:R-:W-:Y:S02]  /*6da0*/  ISETP.NE.AND P6, PT, R109, RZ, PT ;  /* 0x000000ff6d00720c */ /* 0x000fe40003fc5270 */
[----:B------:R-:W-:Y:S02]  /*6db0*/  ISETP.NE.AND P0, PT, R103, RZ, PT ;  /* 0x000000ff6700720c */ /* 0x000fe40003f05270 */
[----:B------:R-:W-:Y:S02]  /*6dc0*/  MOV R3, UR51 ;  /* 0x0000003300037c02 */ /* 0x000fe40008000f00 */
[----:B-1----:R-:W-:Y:S05]  /*6dd0*/  MOV R0, UR37 ;  /* 0x0000002500007c02 */ /* 0x002fea0008000f00 */
[----:B------:R-:W1:Y:S02]  /*6de0*/  LDTM.x32 R4, tmem[UR4+0x20] ;  /* 0x00002004000479ee */ /* 0x000e6400082c0000 */
[----:B------:R-:W-:Y:S02]  /*6df0*/  @P6 LEA R3, R3, UR48, 0x3 ;  /* 0x0000003003036c11 */ /* 0x000fe4000f8e18ff */
[----:B------:R-:W-:Y:S02]  /*6e00*/  @P6 SHF.L.U32 R114, R101, 0x1f, RZ ;  /* 0x0000001f65726819 */ /* 0x000fe400000006ff */
[----:B------:R-:W-:Y:S04]  /*6e10*/  @P6 IADD3 R3, PT, PT, R3, 0x50, RZ ;  /* 0x0000005003036810 */ /* 0x000fe80007ffe0ff */
[----:B------:R-:W-:Y:S02]  /*6e20*/  @P6 PRMT R0, R0, 0x654, R3 ;  /* 0x0000065400006816 */ /* 0x000fe40000000003 */
[----:B------:R-:W-:Y:S01]  /*6e30*/  LEA R3, R111, UR48, 0x3 ;  /* 0x000000306f037c11 */ /* 0x000fe2000f8e18ff */
[C---:B-1----:R-:W-:Y:S01]  /*6e40*/  FMUL R4, R46.reuse, R4 ;  /* 0x000000042e047220 */ /* 0x042fe20000400000 */
        /* <DEDUP_REMOVED lines=100> */
[----:B--2---:R-:W2:Y:S02]  /*7490*/  FENCE.VIEW.ASYNC.S ;  /* 0x00000000000073c6 */ /* 0x004ea40000000000 */
[----:B--2---:R-:W-:Y:S06]  /*74a0*/  BAR.SYNC.DEFER_BLOCKING 0x1, 0x80 ;  /* 0x0042000000007b1d */ /* 0x004fec0000010000 */
[----:B------:R-:W-:Y:S05]  /*74b0*/  @P0 BRA `(.L_x_97) ;  /* 0x0000000000600947 */ /* 0x000fea0003800000 */
[----:B------:R-:W-:Y:S02]  /*74c0*/  UIADD3 UR20, UP0, UPT, UR52, 0x880, URZ ;  /* 0x0000088034147890 */ /* 0x000fe4000ff1e0ff */
[----:B------:R-:W-:Y:S02]  /*74d0*/  UIADD3 UR14, UPT, UPT, UR42, 0x20, URZ ;  /* 0x000000202a0e7890 */ /* 0x000fe4000fffe0ff */
[----:B------:R-:W-:Y:S02]  /*74e0*/  UIADD3 UR12, UPT, UPT, UR48, 0x4200, URZ ;  /* 0x00004200300c7890 */ /* 0x000fe4000fffe0ff */
[----:B------:R-:W-:Y:S01]  /*74f0*/  UIADD3.X UR21, UPT, UPT, URZ, UR53, URZ, UP0, !UPT ;  /* 0x00000035ff157290 */ /* 0x000fe200087fe4ff */
[----:B------:R-:W-:Y:S01]  /*7500*/  UMOV UR13, UR41 ;  /* 0x00000029000d7c82 */ /* 0x000fe20008000000 */
[----:B------:R-:W-:Y:S01]  /*7510*/  UMOV UR15, UR36 ;  /* 0x00000024000f7c82 */ /* 0x000fe20008000000 */
[----:B------:R-:W-:Y:S02]  /*7520*/  UIADD3 UR17, UPT, UPT, UR41, 0x20, URZ ;  /* 0x0000002029117890 */ /* 0x000fe4000fffe0ff */
[----:B------:R-:W-:Y:S01]  /*7530*/  UIADD3 UR16, UPT, UPT, UR48, 0x5200, URZ ;  /* 0x0000520030107890 */ /* 0x000fe2000fffe0ff */
[----:B------:R-:W-:Y:S03]  /*7540*/  UMOV UR19, UR36 ;  /* 0x0000002400137c82 */ /* 0x000fe60008000000 */
[----:B------:R2:W-:Y:S01]  /*7550*/  UTMASTG.3D [UR12], [UR20] ;  /* 0x0000000c140073b5 */ /* 0x0005e20008010000 */
[----:B------:R-:W-:Y:S01]  /*7560*/  UMOV UR18, UR14 ;  /* 0x0000000e00127c82 */ /* 0x000fe20008000000 */
[----:B------:R-:W-:Y:S02]  /*7570*/  UIADD3 UR9, UPT, UPT, UR41, 0x40, URZ ;  /* 0x0000004029097890 */ /* 0x000fe4000fffe0ff */
[----:B------:R-:W-:Y:S01]  /*7580*/  UIADD3 UR8, UPT, UPT, UR48, 0x6200, URZ ;  /* 0x0000620030087890 */ /* 0x000fe2000fffe0ff */
[----:B------:R-:W-:Y:S01]  /*7590*/  UMOV UR11, UR36 ;  /* 0x00000024000b7c82 */ /* 0x000fe20008000000 */
[----:B------:R-:W-:Y:S01]  /*75a0*/  UMOV UR10, UR14 ;  /* 0x0000000e000a7c82 */ /* 0x000fe20008000000 */
[----:B------:R2:W-:Y:S01]  /*75b0*/  UTMASTG.3D [UR16], [UR20] ;  /* 0x00000010140073b5 */ /* 0x0005e20008010000 */
[----:B------:R-:W-:Y:S02]  /*75c0*/  UIADD3 UR5, UPT, UPT, UR41, 0x60, URZ ;  /* 0x0000006029057890 */ /* 0x000fe4000fffe0ff */
[----:B------:R-:W-:Y:S01]  /*75d0*/  UIADD3 UR4, UPT, UPT, UR48, 0x7200, URZ ;  /* 0x0000720030047890 */ /* 0x000fe2000fffe0ff */
[----:B------:R-:W-:Y:S01]  /*75e0*/  UMOV UR7, UR36 ;  /* 0x0000002400077c82 */ /* 0x000fe20008000000 */
[----:B------:R-:W-:Y:S01]  /*75f0*/  UMOV UR6, UR14 ;  /* 0x0000000e00067c82 */ /* 0x000fe20008000000 */
[----:B------:R2:W-:Y:S06]  /*7600*/  UTMASTG.3D [UR8], [UR20] ;  /* 0x00000008140073b5 */ /* 0x0005ec0008010000 */
[----:B------:R2:W-:Y:S01]  /*7610*/  UTMASTG.3D [UR4], [UR20] ;  /* 0x00000004140073b5 */ /* 0x0005e20008010000 */
[----:B------:R0:W-:Y:S01]  /*7620*/  UTMACMDFLUSH ;  /* 0x00000000000079b7 */ /* 0x0001e20000000000 */
[----:B--2---:R-:W-:Y:S04]  /*7630*/  DEPBAR.LE SB0, 0x1 ;  /* 0x000080400000791a */ /* 0x004fe80000000000 */
.L_x_97:
[----:B------:R-:W-:Y:S05]  /*7640*/  BSYNC.RECONVERGENT B0 ;  /* 0x0000000000007941 */ /* 0x000fea0003800200 */
.L_x_96:
[----:B------:R-:W-:Y:S01]  /*7650*/  BAR.SYNC.DEFER_BLOCKING 0x1, 0x80 ;  /* 0x0042000000007b1d */ /* 0x000fe20000010000 */
[----:B------:R-:W-:Y:S04]  /*7660*/  UIADD3 UR40, UPT, UPT, UR51, 0x1, URZ ;  /* 0x0000000133287890 */ /* 0x000fe8000fffe0ff */
[----:B------:R-:W-:Y:S04]  /*7670*/  UISETP.NE.AND UP0, UPT, UR40, 0x4, UPT ;  /* 0x000000042800788c */ /* 0x000fe8000bf05270 */
[----:B------:R-:W-:Y:S01]  /*7680*/  USEL UR40, UR40, URZ, UP0 ;  /* 0x000000ff28287287 */ /* 0x000fe20008000000 */
[----:B------:R2:W-:Y:S01]  /*7690*/  @P6 SYNCS.ARRIVE.TRANS64.RED.A1T0 RZ, [R0+URZ], RZ ;  /* 0x000000ff00ff69a7 */ /* 0x0005e200081004ff */
[----:B------:R-:W-:Y:S01]  /*76a0*/  BSSY B1, `(.L_x_98) ;  /* 0x0000034000017945 */ /* 0x000fe20003800000 */
[----:B------:R-:W4:Y:S02]  /*76b0*/  @P6 SYNCS.PHASECHK.TRANS64.TRYWAIT P0, [R3+URZ+0x30], R114 ;  /* 0x00003072030065a7 */ /* 0x000f2400080011ff */
[----:B----4-:R-:W-:Y:S01]  /*76c0*/  @P6 SEL R112, RZ, 0x1, !P0 ;  /* 0x00000001ff706807 */ /* 0x010fe20004000000 */
[----:B--2---:R-:W-:Y:S06]  /*76d0*/  @!P6 BRA `(.L_x_99) ;  /* 0x0000000000c0e947 */ /* 0x004fec0003800000 */
[----:B------:R-:W-:Y:S01]  /*76e0*/  ISETP.NE.AND P0, PT, R112, RZ, PT ;  /* 0x000000ff7000720c */ /* 0x000fe20003f05270 */
[----:B------:R-:W-:Y:S01]  /*76f0*/  BSSY B0, `(.L_x_100) ;  /* 0x0000009000007945 */ /* 0x000fe20003800000 */
[----:B------:R-:W-:Y:S11]  /*7700*/  ISETP.NE.AND P1, PT, R113, RZ, PT ;  /* 0x000000ff7100720c */ /* 0x000ff60003f25270 */
[----:B------:R-:W-:Y:S02]  /*7710*/  @!UPT UIADD3 URZ, UPT, UPT, URZ, URZ, URZ ;  /* 0x000000fffffff290 */ /* 0x000fe4000fffe0ff */
[C---:B-1----:R-:W-:Y:S02]  /*7720*/  @P1 IMAD R4, R111.reuse, 0x4000, R91 ;  /* 0x000040006f041824 */ /* 0x042fe400078e025b */
[----:B------:R-:W-:Y:S01]  /*7730*/  @P1 IMAD R0, R111, 0x4000, R108 ;  /* 0x000040006f001824 */ /* 0x000fe200078e026c */
[----:B------:R-:W-:Y:S06]  /*7740*/  @P0 BRA `(.L_x_101) ;  /* 0x00000000000c0947 */ /* 0x000fec0003800000 */
[----:B------:R-:W-:Y:S04]  /*7750*/  SHF.L.U32 R6, R101, 0x1f, RZ ;  /* 0x0000001f65067819 */ /* 0x000fe800000006ff */
[----:B------:R-:W1:Y:S02]  /*7760*/  SYNCS.PHASECHK.TRANS64.TRYWAIT P0, [R3+URZ+0x30], R6 ;  /* 0x00003006030075a7 */ /* 0x000e6400080011ff */
[----:B-1----:R-:W-:Y:S05]  /*7770*/  @!P0 BRA `(.L_x_102) ;  /* 0x0000002400cc8947 */ /* 0x002fea0003800000 */
.L_x_101:
[----:B------:R-:W-:Y:S05]  /*7780*/  BSYNC B0 ;  /* 0x0000000000007941 */ /* 0x000fea0003800000 */
.L_x_100:
        /* <DEDUP_REMOVED lines=37> */
.L_x_99:
[----:B------:R-:W-:Y:S05]  /*79e0*/  BSYNC B1 ;  /* 0x0000000000017941 */ /* 0x000fea0003800000 */
.L_x_98:
[----:B--2---:R-:W-:Y:S05]  /*79f0*/  VIADD R3, R47, 0x40 ;  /* 0x000000402f037836 */ /* 0x004fea0000000000 */
[----:B------:R-:W-:Y:S04]  /*7a00*/  SHF.R.U32.HI R3, RZ, 0x15, R3 ;  /* 0x00000015ff037819 */ /* 0x000fe80000011603 */
[----:B------:R-:W-:Y:S11]  /*7a10*/  LOP3.LUT P0, RZ, R3, 0x3, R94, 0x48, !PT ;  /* 0x0000000303ff7812 */ /* 0x000ff6000780485e */
[----:B------:R-:W-:Y:S02]  /*7a20*/  @!UPT UIADD3 URZ, UPT, UPT, URZ, URZ, URZ ;  /* 0x000000fffffff290 */ /* 0x000fe4000fffe0ff */
[----:B------:R-:W-:Y:S05]  /*7a30*/  @!P0 BRA `(.L_x_103) ;  /* 0x0000000000408947 */ /* 0x000fea0003800000 */
[----:B------:R-:W2:Y:S01]  /*7a40*/  LDCU.64 UR8, c[0x4][0x70] ;  /* 0x01000e00ff0877ac */ /* 0x000ea20008000a00 */
[----:B-1----:R-:W-:Y:S01]  /*7a50*/  MOV R15, 0x0 ;  /* 0x00000000000f7802 */ /* 0x002fe20000000f00 */
[----:B------:R-:W-:Y:S02]  /*7a60*/  HFMA2 R12, -RZ, RZ, 0, 5.9604644775390625e-08 ;  /* 0x00000001ff0c7431 */ /* 0x000fe400000001ff */
[----:B------:R-:W-:Y:S02]  /*7a70*/  IMAD.MOV.U32 R8, RZ, RZ, 0x192 ;  /* 0x00000192ff087424 */ /* 0x000fe400078e00ff */
[----:B------:R-:W-:Y:S01]  /*7a80*/  IMAD.MOV.U32 R13, RZ, RZ, RZ ;  /* 0x000000ffff0d7224 */ /* 0x000fe200078e00ff */
[----:B------:R-:W1:Y:S01]  /*7a90*/  LDCU.64 UR6, c[0x4][0x78] ;  /* 0x01000f00ff0677ac */ /* 0x000e620008000a00 */
[----:B------:R-:W4:Y:S01]  /*7aa0*/  LDC.64 R14, c[0x4][R15] ;  /* 0x010000000f0e7b82 */ /* 0x000f220000000a00 */
[----:B------:R-:W5:Y:S01]  /*7ab0*/  LDCU.64 UR4, c[0x4][0x10] ;  /* 0x01000200ff0477ac */ /* 0x000f620008000a00 */
[----:B--2---:R-:W-:Y:S01]  /*7ac0*/  MOV R5, UR9 ;  /* 0x0000000900057c02 */ /* 0x004fe20008000f00 */
[----:B------:R-:W-:Y:S01]  /*7ad0*/  IMAD.U32 R4, RZ, RZ, UR8 ;  /* 0x00000008ff047e24 */ /* 0x000fe2000f8e00ff */
[----:B-1----:R-:W-:Y:S01]  /*7ae0*/  MOV R7, UR7 ;  /* 0x0000000700077c02 */ /* 0x002fe20008000f00 */
[----:B------:R-:W-:Y:S01]  /*7af0*/  IMAD.U32 R6, RZ, RZ, UR6 ;  /* 0x00000006ff067e24 */ /* 0x000fe2000f8e00ff */
[----:B-----5:R-:W-:Y:S01]  /*7b00*/  MOV R11, UR5 ;  /* 0x00000005000b7c02 */ /* 0x020fe20008000f00 */
[----:B------:R-:W-:Y:S02]  /*7b10*/  IMAD.U32 R10, RZ, RZ, UR4 ;  /* 0x00000004ff0a7e24 */ /* 0x000fe4000f8e00ff */
[----:B------:R-:W-:Y:S07]  /*7b20*/  LEPC R20, `(.L_x_103) ;  /* 0x000000001014794e */ /* 0x000fee0000000000 */
[----:B---34-:R-:W-:Y:S05]  /*7b30*/  CALL.ABS.NOINC R14 ;  /* 0x000000000e007343 */ /* 0x018fea0003c00000 */
.L_x_103:
[----:B------:R-:W-:Y:S05]  /*7b40*/  WARPSYNC.ALL ;  /* 0x0000000000007948 */ /* 0x000fea0003800000 */
[----:B------:R-:W-:Y:S01]  /*7b50*/  R2UR UR4, R47 ;  /* 0x000000002f0472ca */ /* 0x000fe200000e0000 */
[----:B------:R-:W-:Y:S01]  /*7b60*/  BSSY.RECONVERGENT B0, `(.L_x_104) ;  /* 0x000008b000007945 */ /* 0x000fe20003800200 */
[----:B------:R-:W-:Y:S02]  /*7b70*/  ISETP.NE.AND P6, PT, R109, RZ, PT ;  /* 0x000000ff6d00720c */ /* 0x000fe40003fc5270 */
[----:B------:R-:W-:Y:S02]  /*7b80*/  ISETP.NE.AND P0, PT, R103, RZ, PT ;  /* 0x000000ff6700720c */ /* 0x000fe40003f05270 */
[----:B------:R-:W-:Y:S02]  /*7b90*/  MOV R3, UR40 ;  /* 0x0000002800037c02 */ /* 0x000fe40008000f00 */
[----:B------:R-:W-:Y:S02]  /*7ba0*/  MOV R0, UR37 ;  /* 0x0000002500007c02 */ /* 0x000fe40008000f00 */
[----:B------:R-:W-:Y:S03]  /*7bb0*/  LEA R114, R111, UR48, 0x3 ;  /* 0x000000306f727c11 */ /* 0x000fe6000f8e18ff */
[----:B-1----:R-:W1:Y:S02]  /*7bc0*/  LDTM.x32 R4, tmem[UR4+0x40] ;  /* 0x00004004000479ee */ /* 0x002e6400082c0000 */
[----:B------:R-:W-:Y:S04]  /*7bd0*/  @P6 LEA R3, R3, UR48, 0x3 ;  /* 0x0000003003036c11 */ /* 0x000fe8000f8e18ff */
[----:B------:R-:W-:Y:S04]  /*7be0*/  @P6 IADD3 R3, PT, PT, R3, 0x50, RZ ;  /* 0x0000005003036810 */ /* 0x000fe80007ffe0ff */
[----:B------:R-:W-:Y:S02]  /*7bf0*/  @P6 PRMT R0, R0, 0x654, R3 ;  /* 0x0000065400006816 */ /* 0x000fe40000000003 */
[----:B------:R-:W-:Y:S01]  /*7c00*/  @P6 SHF.L.U32 R3, R101, 0x1f, RZ ;  /* 0x0000001f65036819 */ /* 0x000fe200000006ff */
        /* <DEDUP_REMOVED lines=128> */
.L_x_105:
[----:B------:R-:W-:Y:S05]  /*8410*/  BSYNC.RECONVERGENT B0 ;  /* 0x0000000000007941 */ /* 0x000fea0003800200 */
.L_x_104:
        /* <DEDUP_REMOVED lines=19> */
.L_x_109:
[----:B------:R-:W-:Y:S05]  /*8550*/  BSYNC B0 ;  /* 0x0000000000007941 */ /* 0x000fea0003800000 */
.L_x_108:
[----:B------:R-:W-:Y:S11]  /*8560*/  ISETP.NE.AND P0, PT, R113, RZ, PT ;  /* 0x000000ff7100720c */ /* 0x000ff60003f05270 */
[----:B------:R-:W-:Y:S02]  /*8570*/  @!UPT UIADD3 URZ, UPT, UPT, URZ, URZ, URZ ;  /* 0x000000fffffff290 */ /* 0x000fe4000fffe0ff */
[----:B------:R2:W4:Y:S01]  /*8580*/  @P0 LDS R48, [R4+0x200] ;  /* 0x0002000004300984 */ /* 0x0005220000000800 */
[C---:B-1----:R-:W-:Y:S01]  /*8590*/  @P0 IMAD R3, R111.reuse, 0x4000, R95 ;  /* 0x000040006f030824 */ /* 0x042fe200078e025f */
[----:B------:R-:W-:Y:S02]  /*85a0*/  @P0 LEA R111, R111, R106, 0xe ;  /* 0x0000006a6f6f0211 */ /* 0x000fe400078e70ff */
        /* <DEDUP_REMOVED lines=31> */
.L_x_107:
[----:B------:R-:W-:Y:S05]  /*87a0*/  BSYNC B1 ;  /* 0x0000000000017941 */ /* 0x000fea0003800000 */
.L_x_106:
        /* <DEDUP_REMOVED lines=21> */
.L_x_111:
[----:B------:R-:W-:Y:S01]  /*8900*/  ISETP.NE.AND P0, PT, R103, RZ, PT ;  /* 0x000000ff6700720c */ /* 0x000fe20003f05270 */
[----:B------:R-:W-:Y:S05]  /*8910*/  WARPSYNC.ALL ;  /* 0x0000000000007948 */ /* 0x000fea0003800000 */
[----:B------:R-:W-:Y:S01]  /*8920*/  R2UR UR4, R47 ;  /* 0x000000002f0472ca */ /* 0x000fe200000e0000 */
[----:B------:R-:W-:Y:S01]  /*8930*/  BSSY.RECONVERGENT B0, `(.L_x_112) ;  /* 0x0000087000007945 */ /* 0x000fe20003800200 */
[----:B------:R-:W-:Y:S11]  /*8940*/  R2UR UR5, R110 ;  /* 0x000000006e0572ca */ /* 0x000ff600000e0000 */
[----:B-1----:R-:W1:Y:S01]  /*8950*/  LDTM.x32 R4, tmem[UR4+0x60] ;  /* 0x00006004000479ee */ /* 0x002e6200082c0000 */
[----:B------:R-:W-:Y:S01]  /*8960*/  NOP ;  /* 0x0000000000007918 */ /* 0x000fe20000000000 */
[----:B------:R-:W-:Y:S04]  /*8970*/  UIADD3 UR5, UPT, UPT, UR5, 0xb0, URZ ;  /* 0x000000b005057890 */ /* 0x000fe8000fffe0ff */
[----:B------:R-:W-:Y:S09]  /*8980*/  UPRMT UR5, UR37, 0x654, UR5 ;  /* 0x0000065425057896 */ /* 0x000ff20008000005 */
[----:B-1----:R-:W-:Y:S01]  /*8990*/  SYNCS.ARRIVE.TRANS64.RED.A1T0 RZ, [UR5], RZ ;  /* 0x000000ffffff79a7 */ /* 0x002fe20008100405 */
[C---:B------:R-:W-:Y:S01]  /*89a0*/  FMUL R4, R46.reuse, R4 ;  /* 0x000000042e047220 */ /* 0x040fe20000400000 */
        /* <DEDUP_REMOVED lines=127> */
.L_x_113:
[----:B------:R-:W-:Y:S05]  /*91a0*/  BSYNC.RECONVERGENT B0 ;  /* 0x0000000000007941 */ /* 0x000fea0003800200 */
.L_x_112:
[----:B------:R-:W-:Y:S01]  /*91b0*/  BAR.SYNC.DEFER_BLOCKING 0x1, 0x80 ;  /* 0x0042000000007b1d */ /* 0x000fe20000010000 */
[----:B------:R-:W-:Y:S01]  /*91c0*/  UISETP.NE.AND UP0, UPT, UR49, -0x4, UPT ;  /* 0xfffffffc3100788c */ /* 0x000fe2000bf05270 */
[----:B------:R-:W-:Y:S08]  /*91d0*/  IADD3 R0, PT, PT, R44, 0x1, RZ ;  /* 0x000000012c007810 */ /* 0x000ff00007ffe0ff */
[----:B------:R-:W-:Y:S05]  /*91e0*/  BRA.U !UP0, `(.L_x_114) ;  /* 0x0000000108287547 */ /* 0x000fea000b800000 */
[----:B------:R-:W-:Y:S01]  /*91f0*/  ISETP.NE.AND P0, PT, R109, RZ, PT ;  /* 0x000000ff6d00720c */ /* 0x000fe20003f05270 */
[----:B-1----:R-:W-:Y:S01]  /*9200*/  IMAD.U32 R4, RZ, RZ, UR51 ;  /* 0x00000033ff047e24 */ /* 0x002fe2000f8e00ff */
[----:B------:R-:W-:Y:S01]  /*9210*/  UIADD3 UR51, UPT, UPT, UR51, 0x1, URZ ;  /* 0x0000000133337890 */ /* 0x000fe2000fffe0ff */
[----:B------:R-:W-:Y:S03]  /*9220*/  IMAD.U32 R3, RZ, RZ, UR37 ;  /* 0x00000025ff037e24 */ /* 0x000fe6000f8e00ff */
[----:B------:R-:W-:Y:S04]  /*9230*/  UISETP.NE.AND UP0, UPT, UR51, 0x4, UPT ;  /* 0x000000043300788c */ /* 0x000fe8000bf05270 */
[----:B------:R-:W-:Y:S03]  /*9240*/  USEL UR51, UR51, URZ, UP0 ;  /* 0x000000ff33337287 */ /* 0x000fe60008000000 */
[----:B------:R-:W-:Y:S05]  /*9250*/  @P0 LEA R4, R4, UR48, 0x3 ;  /* 0x0000003004040c11 */ /* 0x000fea000f8e18ff */
[----:B------:R-:W-:Y:S05]  /*9260*/  @P0 VIADD R4, R4, 0x50 ;  /* 0x0000005004040836 */ /* 0x000fea0000000000 */
[----:B------:R-:W-:Y:S04]  /*9270*/  @P0 PRMT R3, R3, 0x654, R4 ;  /* 0x0000065403030816 */ /* 0x000fe80000000004 */
[----:B------:R2:W-:Y:S03]  /*9280*/  @P0 SYNCS.ARRIVE.TRANS64.RED.A1T0 RZ, [R3+URZ], RZ ;  /* 0x000000ff03ff09a7 */ /* 0x0005e600081004ff */
.L_x_114:
[----:B------:R-:W-:Y:S01]  /*9290*/  ISETP.NE.AND P2, PT, R104, RZ, PT ;  /* 0x000000ff6800720c */ /* 0x000fe20003f45270 */
[----:B--2---:R-:W-:Y:S01]  /*92a0*/  IMAD.IADD R3, R43, 0x1, R88 ;  /* 0x000000012b037824 */ /* 0x004fe200078e0258 */
[----:B------:R-:W-:Y:S01]  /*92b0*/  ISETP.NE.AND P0, PT, R107, 0x2, PT ;  /* 0x000000026b00780c */ /* 0x000fe20003f05270 */
[----:B------:R-:W-:Y:S01]  /*92c0*/  UIADD3 UR49, UPT, UPT, UR49, 0x4, URZ ;  /* 0x0000000431317890 */ /* 0x000fe2000fffe0ff */
[----:B------:R-:W-:Y:S01]  /*92d0*/  ISETP.NE.AND P1, PT, R0, 0x2, PT ;  /* 0x000000020000780c */ /* 0x000fe20003f25270 */
[----:B-1----:R-:W-:Y:S01]  /*92e0*/  IMAD.IADD R24, R41, 0x1, R81 ;  /* 0x0000000129187824 */ /* 0x002fe200078e0251 */
[----:B------:R-:W-:Y:S02]  /*92f0*/  R2UR UR11, R3 ;  /* 0x00000000030b72ca */ /* 0x000fe400000e0000 */
[----:B------:R-:W-:Y:S02]  /*9300*/  SEL R4, RZ, 0x1, P0 ;  /* 0x00000001ff047807 */ /* 0x000fe40000000000 */
[----:B------:R-:W-:Y:S02]  /*9310*/  SEL R3, RZ, 0x1, P1 ;  /* 0x00000001ff037807 */ /* 0x000fe40000800000 */
[----:B------:R-:W-:Y:S02]  /*9320*/  LOP3.LUT R99, R99, R4, RZ, 0x3c, !PT ;  /* 0x0000000463637212 */ /* 0x000fe400078e3cff */
[----:B------:R-:W-:Y:S02]  /*9330*/  @P2 R2UR UR36, R98 ;  /* 0x00000000622422ca */ /* 0x000fe400000e0000 */
[----:B------:R-:W-:Y:S02]  /*9340*/  LOP3.LUT R100, R100, R3, RZ, 0x3c, !PT ;  /* 0x0000000364647212 */ /* 0x000fe400078e3cff */
[----:B------:R-:W-:Y:S02]  /*9350*/  SEL R107, R107, RZ, P0 ;  /* 0x000000ff6b6b7207 */ /* 0x000fe40000000000 */
[----:B------:R-:W-:Y:S01]  /*9360*/  SEL R44, R0, RZ, P1 ;  /* 0x000000ff002c7207 */ /* 0x000fe20000800000 */
[----:B------:R-:W-:Y:S08]  /*9370*/  @P2 BRA `(.L_x_115) ;  /* 0xffffffb800942947 */ /* 0x000ff0000383ffff */
[----:B------:R-:W-:-:S09]  /*9380*/  UISETP.NE.AND UP0, UPT, UR50, URZ, UPT ;  /* 0x000000ff3200728c */ /* 0x000fd2000bf05270 */
[----:B------:R-:W-:Y:S05]  /*9390*/  BRA.U !UP0, `(.L_x_116) ;  /* 0x0000000108487547 */ /* 0x000fea000b800000 */
[----:B------:R-:W1:Y:S02]  /*93a0*/  LDCU.64 UR4, c[0x0][0xa90] ;  /* 0x00015200ff0477ac */ /* 0x000e640008000a00 */
[----:B-1----:R-:W-:-:S04]  /*93b0*/  UISETP.NE.U32.AND UP0, UPT, UR4, URZ, UPT ;  /* 0x000000ff0400728c */ /* 0x002fc8000bf05070 */
[----:B------:R-:W-:-:S09]  /*93c0*/  UISETP.NE.AND.EX UP0, UPT, UR5, URZ, UPT, UP0 ;  /* 0x000000ff0500728c */ /* 0x000fd2000bf05300 */
[----:B------:R-:W-:Y:S05]  /*93d0*/  BRA.U UP0, `(.L_x_117) ;  /* 0x00000001000c7547 */ /* 0x000fea000b800000 */
[----:B------:R-:W-:-:S13]  /*93e0*/  FSETP.NEU.AND P0, PT, R49, RZ, PT ;  /* 0x000000ff3100720b */ /* 0x000fda0003f0d000 */
[----:B------:R-:W-:Y:S05]  /*93f0*/  @!P0 EXIT ;  /* 0x000000000000894d */ /* 0x000fea0003800000 */
[----:B------:R-:W-:Y:S05]  /*9400*/  BRA `(.L_x_116) ;  /* 0x00000000002c7947 */ /* 0x000fea0003800000 */
.L_x_117:
[----:B------:R-:W-:Y:S01]  /*9410*/  ISETP.NE.AND P0, PT, R105, RZ, PT ;  /* 0x000000ff6900720c */ /* 0x000fe20003f05270 */
[----:B------:R-:W-:-:S12]  /*9420*/  BSSY.RECONVERGENT B0, `(.L_x_116) ;  /* 0x0000009000007945 */ /* 0x000fd80003800200 */
[----:B------:R-:W-:Y:S05]  /*9430*/  @P0 BRA `(.L_x_118) ;  /* 0x0000000000140947 */ /* 0x000fea0003800000 */
[----:B------:R-:W1:Y:S02]  /*9440*/  LDCU.64 UR4, c[0x0][0xa88] ;  /* 0x00015100ff0477ac */ /* 0x000e640008000a00 */
[----:B-1----:R-:W-:-:S04]  /*9450*/  ISETP.NE.U32.AND P0, PT, RZ, UR4, PT ;  /* 0x00000004ff007c0c */ /* 0x002fc8000bf05070 */
[----:B------:R-:W-:-:S13]  /*9460*/  ISETP.NE.AND.EX P0, PT, RZ, UR5, PT, P0 ;  /* 0x00000005ff007c0c */ /* 0x000fda000bf05300 */
[----:B------:R-:W-:Y:S05]  /*9470*/  @!P0 EXIT ;  /* 0x000000000000894d */ /* 0x000fea0003800000 */
[----:B------:R-:W-:Y:S05]  /*9480*/  BRA `(.L_x_119) ;  /* 0x0000000000087947 */ /* 0x000fea0003800000 */
.L_x_118:
[----:B------:R-:W-:-:S13]  /*9490*/  FSETP.NEU.AND P0, PT, R49, RZ, PT ;  /* 0x000000ff3100720b */ /* 0x000fda0003f0d000 */
[----:B------:R-:W-:Y:S05]  /*94a0*/  @!P0 EXIT ;  /* 0x000000000000894d */ /* 0x000fea0003800000 */
.L_x_119:
[----:B------:R-:W-:Y:S05]  /*94b0*/  BSYNC.RECONVERGENT B0 ;  /* 0x0000000000007941 */ /* 0x000fea0003800200 */
.L_x_116:
[----:B------:R-:W-:Y:S01]  /*94c0*/  ULEA UR4, UR51, UR48, 0x3 ;  /* 0x0000003033047291 */ /* 0x000fe2000f8e18ff */
[----:B------:R-:W-:-:S04]  /*94d0*/  DEPBAR.LE SB0, 0x0 ;  /* 0x000080000000791a */ /* 0x000fc80000000000 */
[----:B------:R-:W-:-:S04]  /*94e0*/  UIADD3 UR4, UPT, UPT, UR4, 0x50, URZ ;  /* 0x0000005004047890 */ /* 0x000fc8000fffe0ff */
[----:B------:R-:W-:-:S09]  /*94f0*/  UPRMT UR4, UR37, 0x654, UR4 ;  /* 0x0000065425047896 */ /* 0x000fd20008000004 */
[----:B------:R-:W-:Y:S01]  /*9500*/  SYNCS.ARRIVE.TRANS64.RED.A1T0 RZ, [UR4], RZ ;  /* 0x000000ffffff79a7 */ /* 0x000fe20008100404 */
[----:B------:R-:W-:Y:S05]  /*9510*/  EXIT ;  /* 0x000000000000794d */ /* 0x000fea0003800000 */
.L_x_19:
[----:B----4-:R4:W1:Y:S02]  /*9520*/  SYNCS.PHASECHK.TRANS64.TRYWAIT P0, [R4+URZ+0xd0], R5 ;  /* 0x0000d005040075a7 */ /* 0x01086400080011ff */
[----:B-1----:R-:W-:Y:S05]  /*9530*/  @!P0 NANOSLEEP.SYNCS 0x989680 ;  /* 0x009896800000895d */ /* 0x002fea0003900000 */
[----:B------:R-:W1:Y:S02]  /*9540*/  @!P0 SYNCS.PHASECHK.TRANS64 P0, [R4+URZ+0xd0], R5 ;  /* 0x0000d005040085a7 */ /* 0x000e6400080010ff */
[----:B-1----:R-:W-:Y:S05]  /*9550*/  @!P0 BRA `(.L_x_19) ;  /* 0xfffffffc00f08947 */ /* 0x002fea000383ffff */
[----:B------:R-:W-:Y:S05]  /*9560*/  BRA `(.L_x_120) ;  /* 0xffffff8000047947 */ /* 0x000fea000383ffff */
.L_x_22:
[----:B------:R-:W-:-:S07]  /*9570*/  MOV R4, UR33 ;  /* 0x0000002100047c02 */ /* 0x000fce0008000f00 */
.L_x_121:
[----:B-1----:R1:W2:Y:S02]  /*9580*/  SYNCS.PHASECHK.TRANS64.TRYWAIT P0, [R4+URZ+0x18], R7 ;  /* 0x00001807040075a7 */ /* 0x0022a400080011ff */
[----:B--2---:R-:W-:Y:S05]  /*9590*/  @!P0 NANOSLEEP.SYNCS 0x989680 ;  /* 0x009896800000895d */ /* 0x004fea0003900000 */
[----:B------:R-:W2:Y:S02]  /*95a0*/  @!P0 SYNCS.PHASECHK.TRANS64 P0, [R4+URZ+0x18], R7 ;  /* 0x00001807040085a7 */ /* 0x000ea400080010ff */
[----:B--2---:R-:W-:Y:S05]  /*95b0*/  @!P0 BRA `(.L_x_121) ;  /* 0xfffffffc00f08947 */ /* 0x004fea000383ffff */
[----:B------:R-:W-:Y:S05]  /*95c0*/  BRA `(.L_x_21) ;  /* 0xffffff8000647947 */ /* 0x000fea000383ffff */
.L_x_24:
[----:B-1----:R1:W2:Y:S02]  /*95d0*/  SYNCS.PHASECHK.TRANS64.TRYWAIT P0, [R8+URZ+0x80], R5 ;  /* 0x00008005080075a7 */ /* 0x0022a400080011ff */
[----:B--2---:R-:W-:Y:S05]  /*95e0*/  @!P0 NANOSLEEP.SYNCS 0x989680 ;  /* 0x009896800000895d */ /* 0x004fea0003900000 */
[----:B------:R-:W2:Y:S02]  /*95f0*/  @!P0 SYNCS.PHASECHK.TRANS64 P0, [R8+URZ+0x80], R5 ;  /* 0x00008005080085a7 */ /* 0x000ea400080010ff */
[----:B--2---:R-:W-:Y:S05]  /*9600*/  @!P0 BRA `(.L_x_24) ;  /* 0xfffffffc00f08947 */ /* 0x004fea000383ffff */
[----:B------:R-:W-:Y:S05]  /*9610*/  BRA `(.L_x_122) ;  /* 0xffffff8000fc7947 */ /* 0x000fea000383ffff */
.L_x_28:
[----:B------:R-:W-:-:S07]  /*9620*/  MOV R0, UR4 ;  /* 0x0000000400007c02 */ /* 0x000fce0008000f00 */
.L_x_123:
[----:B-1----:R1:W2:Y:S02]  /*9630*/  SYNCS.PHASECHK.TRANS64.TRYWAIT P0, [R0+URZ], R3 ;  /* 0x00000003000075a7 */ /* 0x0022a400080011ff */
[----:B--2---:R-:W-:Y:S05]  /*9640*/  @!P0 NANOSLEEP.SYNCS 0x989680 ;  /* 0x009896800000895d */ /* 0x004fea0003900000 */
[----:B------:R-:W2:Y:S02]  /*9650*/  @!P0 SYNCS.PHASECHK.TRANS64 P0, [R0+URZ], R3 ;  /* 0x00000003000085a7 */ /* 0x000ea400080010ff */
[----:B--2---:R-:W-:Y:S05]  /*9660*/  @!P0 BRA `(.L_x_123) ;  /* 0xfffffffc00f08947 */ /* 0x004fea000383ffff */
[----:B------:R-:W-:Y:S05]  /*9670*/  BRA `(.L_x_124) ;  /* 0xffffff8800707947 */ /* 0x000fea000383ffff */
.L_x_29:
[----:B------:R-:W-:-:S07]  /*9680*/  MOV R0, UR4 ;  /* 0x0000000400007c02 */ /* 0x000fce0008000f00 */
.L_x_125:
[----:B-1----:R1:W2:Y:S02]  /*9690*/  SYNCS.PHASECHK.TRANS64.TRYWAIT P0, [R0+URZ], R3 ;  /* 0x00000003000075a7 */ /* 0x0022a400080011ff */
[----:B--2---:R-:W-:Y:S05]  /*96a0*/  @!P0 NANOSLEEP.SYNCS 0x989680 ;  /* 0x009896800000895d */ /* 0x004fea0003900000 */
[----:B------:R-:W2:Y:S02]  /*96b0*/  @!P0 SYNCS.PHASECHK.TRANS64 P0, [R0+URZ], R3 ;  /* 0x00000003000085a7 */ /* 0x000ea400080010ff */
[----:B--2---:R-:W-:Y:S05]  /*96c0*/  @!P0 BRA `(.L_x_125) ;  /* 0xfffffffc00f08947 */ /* 0x004fea000383ffff */
[----:B------:R-:W-:Y:S05]  /*96d0*/  BRA `(.L_x_126) ;  /* 0xffffff88007c7947 */ /* 0x000fea000383ffff */
.L_x_32:
[----:B-1----:R1:W2:Y:S02]  /*96e0*/  SYNCS.PHASECHK.TRANS64.TRYWAIT P0, [R2+URZ+0xc0], R5 ;  /* 0x0000c005020075a7 */ /* 0x0022a400080011ff */
[----:B--2---:R-:W-:Y:S05]  /*96f0*/  @!P0 NANOSLEEP.SYNCS 0x989680 ;  /* 0x009896800000895d */ /* 0x004fea0003900000 */
[----:B------:R-:W2:Y:S02]  /*9700*/  @!P0 SYNCS.PHASECHK.TRANS64 P0, [R2+URZ+0xc0], R5 ;  /* 0x0000c005020085a7 */ /* 0x000ea400080010ff */
[----:B--2---:R-:W-:Y:S05]  /*9710*/  @!P0 BRA `(.L_x_32) ;  /* 0xfffffffc00f08947 */ /* 0x004fea000383ffff */
[----:B------:R-:W-:Y:S05]  /*9720*/  BRA `(.L_x_127) ;  /* 0xffffff8800d87947 */ /* 0x000fea000383ffff */
.L_x_33:
[----:B------:R-:W-:-:S07]  /*9730*/  MOV R2, UR5 ;  /* 0x0000000500027c02 */ /* 0x000fce0008000f00 */
.L_x_128:
[----:B-1----:R1:W2:Y:S02]  /*9740*/  SYNCS.PHASECHK.TRANS64.TRYWAIT P0, [R2+URZ+0x90], R5 ;  /* 0x00009005020075a7 */ /* 0x0022a400080011ff */
[----:B--2---:R-:W-:Y:S05]  /*9750*/  @!P0 NANOSLEEP.SYNCS 0x989680 ;  /* 0x009896800000895d */ /* 0x004fea0003900000 */
[----:B------:R-:W2:Y:S02]  /*9760*/  @!P0 SYNCS.PHASECHK.TRANS64 P0, [R2+URZ+0x90], R5 ;  /* 0x00009005020085a7 */ /* 0x000ea400080010ff */
[----:B--2---:R-:W-:Y:S05]  /*9770*/  @!P0 BRA `(.L_x_128) ;  /* 0xfffffffc00f08947 */ /* 0x004fea000383ffff */
[----:B------:R-:W-:Y:S05]  /*9780*/  BRA `(.L_x_129) ;  /* 0xffffff8800e87947 */ /* 0x000fea000383ffff */
.L_x_34:
[----:B-1----:R1:W2:Y:S02]  /*9790*/  SYNCS.PHASECHK.TRANS64.TRYWAIT P1, [R2+URZ+0x80], R5 ;  /* 0x00008005020075a7 */ /* 0x0022a400080211ff */
[----:B--2---:R-:W-:Y:S05]  /*97a0*/  @!P1 NANOSLEEP.SYNCS 0x989680 ;  /* 0x009896800000995d */ /* 0x004fea0003900000 */
[----:B------:R-:W2:Y:S02]  /*97b0*/  @!P1 SYNCS.PHASECHK.TRANS64 P1, [R2+URZ+0x80], R5 ;  /* 0x00008005020095a7 */ /* 0x000ea400080210ff */
[----:B--2---:R-:W-:Y:S05]  /*97c0*/  @!P1 BRA `(.L_x_34) ;  /* 0xfffffffc00f09947 */ /* 0x004fea000383ffff */
[----:B------:R-:W-:Y:S05]  /*97d0*/  BRA `(.L_x_130) ;  /* 0xffffff8c00187947 */ /* 0x000fea000383ffff */
.L_x_37:
[----:B------:R-:W-:-:S07]  /*97e0*/  MOV R0, UR5 ;  /* 0x0000000500007c02 */ /* 0x000fce0008000f00 */
.L_x_131:
[----:B-1----:R1:W2:Y:S02]  /*97f0*/  SYNCS.PHASECHK.TRANS64.TRYWAIT P0, [R0+URZ+0x90], R3 ;  /* 0x00009003000075a7 */ /* 0x0022a400080011ff */
[----:B--2---:R-:W-:Y:S05]  /*9800*/  @!P0 NANOSLEEP.SYNCS 0x989680 ;  /* 0x009896800000895d */ /* 0x004fea0003900000 */
[----:B------:R-:W2:Y:S02]  /*9810*/  @!P0 SYNCS.PHASECHK.TRANS64 P0, [R0+URZ+0x90], R3 ;  /* 0x00009003000085a7 */ /* 0x000ea400080010ff */
[----:B--2---:R-:W-:Y:S05]  /*9820*/  @!P0 BRA `(.L_x_131) ;  /* 0xfffffffc00f08947 */ /* 0x004fea000383ffff */
[----:B------:R-:W-:Y:S05]  /*9830*/  BRA `(.L_x_36) ;  /* 0xffffff8c006c7947 */ /* 0x000fea000383ffff */
.L_x_44:
[----:B-1----:R1:W2:Y:S02]  /*9840*/  SYNCS.PHASECHK.TRANS64.TRYWAIT P1, [R0+URZ+0x80], R5 ;  /* 0x00008005000075a7 */ /* 0x0022a400080211ff */
[----:B--2---:R-:W-:Y:S05]  /*9850*/  @!P1 NANOSLEEP.SYNCS 0x989680 ;  /* 0x009896800000995d */ /* 0x004fea0003900000 */
[----:B------:R-:W2:Y:S02]  /*9860*/  @!P1 SYNCS.PHASECHK.TRANS64 P1, [R0+URZ+0x80], R5 ;  /* 0x00008005000095a7 */ /* 0x000ea400080210ff */
[----:B--2---:R-:W-:Y:S05]  /*9870*/  @!P1 BRA `(.L_x_44) ;  /* 0xfffffffc00f09947 */ /* 0x004fea000383ffff */
[----:B------:R-:W-:Y:S05]  /*9880*/  BRA `(.L_x_132) ;  /* 0xffffff9400107947 */ /* 0x000fea000383ffff */
.L_x_45:
[----:B------:R-:W-:-:S07]  /*9890*/  MOV R3, UR6 ;  /* 0x0000000600037c02 */ /* 0x000fce0008000f00 */
.L_x_133:
[----:B-1----:R1:W2:Y:S02]  /*98a0*/  SYNCS.PHASECHK.TRANS64.TRYWAIT P0, [R3+URZ+0xb0], R0 ;  /* 0x0000b000030075a7 */ /* 0x0022a400080011ff */
[----:B--2---:R-:W-:Y:S05]  /*98b0*/  @!P0 NANOSLEEP.SYNCS 0x989680 ;  /* 0x009896800000895d */ /* 0x004fea0003900000 */
[----:B------:R-:W2:Y:S02]  /*98c0*/  @!P0 SYNCS.PHASECHK.TRANS64 P0, [R3+URZ+0xb0], R0 ;  /* 0x0000b000030085a7 */ /* 0x000ea400080010ff */
[----:B--2---:R-:W-:Y:S05]  /*98d0*/  @!P0 BRA `(.L_x_133) ;  /* 0xfffffffc00f08947 */ /* 0x004fea000383ffff */
[----:B------:R-:W-:Y:S05]  /*98e0*/  BRA `(.L_x_134) ;  /* 0xffffff9400487947 */ /* 0x000fea000383ffff */
.L_x_48:
[----:B------:R-:W-:Y:S07]  /*98f0*/  MOV R0, UR5 ;  /* 0x0000000500007c02 */ /* 0x000fee0008000f00 */
.L_x_135:
[----:B-1----:R1:W2:Y:S02]  /*9900*/  SYNCS.PHASECHK.TRANS64.TRYWAIT P0, [R0+URZ], R3 ;  /* 0x00000003000075a7 */ /* 0x0022a400080011ff */
[----:B--2---:R-:W-:Y:S05]  /*9910*/  @!P0 NANOSLEEP.SYNCS 0x989680 ;  /* 0x009896800000895d */ /* 0x004fea0003900000 */
[----:B------:R-:W2:Y:S02]  /*9920*/  @!P0 SYNCS.PHASECHK.TRANS64 P0, [R0+URZ], R3 ;  /* 0x00000003000085a7 */ /* 0x000ea400080010ff */
[----:B--2---:R-:W-:Y:S05]  /*9930*/  @!P0 BRA `(.L_x_135) ;  /* 0xfffffffc00f08947 */ /* 0x004fea000383ffff */
[----:B------:R-:W-:Y:S05]  /*9940*/  BRA `(.L_x_47) ;  /* 0xffffff9400647947 */ /* 0x000fea000383ffff */
.L_x_51:
[----:B------:R-:W-:-:S07]  /*9950*/  MOV R0, UR6 ;  /* 0x0000000600007c02 */ /* 0x000fce0008000f00 */
.L_x_136:
[----:B-1----:R1:W2:Y:S02]  /*9960*/  SYNCS.PHASECHK.TRANS64.TRYWAIT P0, [R0+URZ], R3 ;  /* 0x00000003000075a7 */ /* 0x0022a400080011ff */
[----:B--2---:R-:W-:Y:S05]  /*9970*/  @!P0 NANOSLEEP.SYNCS 0x989680 ;  /* 0x009896800000895d */ /* 0x004fea0003900000 */
[----:B------:R-:W2:Y:S02]  /*9980*/  @!P0 SYNCS.PHASECHK.TRANS64 P0, [R0+URZ], R3 ;  /* 0x00000003000085a7 */ /* 0x000ea400080010ff */
[----:B--2---:R-:W-:Y:S05]  /*9990*/  @!P0 BRA `(.L_x_136) ;  /* 0xfffffffc00f08947 */ /* 0x004fea000383ffff */
[----:B------:R-:W-:Y:S05]  /*99a0*/  BRA `(.L_x_137) ;  /* 0xffffff9800507947 */ /* 0x000fea000383ffff */
.L_x_52:
[----:B------:R-:W-:-:S07]  /*99b0*/  MOV R0, UR7 ;  /* 0x0000000700007c02 */ /* 0x000fce0008000f00 */
.L_x_138:
[----:B-1----:R1:W2:Y:S02]  /*99c0*/  SYNCS.PHASECHK.TRANS64.TRYWAIT P0, [R0+URZ], R3 ;  /* 0x00000003000075a7 */ /* 0x0022a400080011ff */
[----:B--2---:R-:W-:Y:S05]  /*99d0*/  @!P0 NANOSLEEP.SYNCS 0x989680 ;  /* 0x009896800000895d */ /* 0x004fea0003900000 */
[----:B------:R-:W2:Y:S02]  /*99e0*/  @!P0 SYNCS.PHASECHK.TRANS64 P0, [R0+URZ], R3 ;  /* 0x00000003000085a7 */ /* 0x000ea400080010ff */
[----:B--2---:R-:W-:Y:S05]  /*99f0*/  @!P0 BRA `(.L_x_138) ;  /* 0xfffffffc00f08947 */ /* 0x004fea000383ffff */
[----:B------:R-:W-:Y:S05]  /*9a00*/  BRA `(.L_x_139) ;  /* 0xffffff98005c7947 */ /* 0x000fea000383ffff */
.L_x_57:
[----:B--2---:R2:W4:Y:S02]  /*9a10*/  SYNCS.PHASECHK.TRANS64.TRYWAIT P0, [R0+URZ+0x80], R3 ;  /* 0x00008003000075a7 */ /* 0x00452400080011ff */
[----:B----4-:R-:W-:Y:S05]  /*9a20*/  @!P0 NANOSLEEP.SYNCS 0x989680 ;  /* 0x009896800000895d */ /* 0x010fea0003900000 */
[----:B------:R-:W4:Y:S02]  /*9a30*/  @!P0 SYNCS.PHASECHK.TRANS64 P0, [R0+URZ+0x80], R3 ;  /* 0x00008003000085a7 */ /* 0x000f2400080010ff */
[----:B----4-:R-:W-:Y:S05]  /*9a40*/  @!P0 BRA `(.L_x_57) ;  /* 0xfffffffc00f08947 */ /* 0x010fea000383ffff */
[----:B------:R-:W-:Y:S05]  /*9a50*/  BRA `(.L_x_140) ;  /* 0xffffff9c00587947 */ /* 0x000fea000383ffff */
.L_x_60:
[----:B------:R-:W-:Y:S07]  /*9a60*/  MOV R0, UR4 ;  /* 0x0000000400007c02 */ /* 0x000fee0008000f00 */
.L_x_141:
[----:B--2---:R2:W3:Y:S02]  /*9a70*/  SYNCS.PHASECHK.TRANS64.TRYWAIT P0, [R0+URZ+0x78], R3 ;  /* 0x00007803000075a7 */ /* 0x0044e400080011ff */
[----:B---3--:R-:W-:Y:S05]  /*9a80*/  @!P0 NANOSLEEP.SYNCS 0x989680 ;  /* 0x009896800000895d */ /* 0x008fea0003900000 */
[----:B------:R-:W3:Y:S02]  /*9a90*/  @!P0 SYNCS.PHASECHK.TRANS64 P0, [R0+URZ+0x78], R3 ;  /* 0x00007803000085a7 */ /* 0x000ee400080010ff */
[----:B---3--:R-:W-:Y:S05]  /*9aa0*/  @!P0 BRA `(.L_x_141) ;  /* 0xfffffffc00f08947 */ /* 0x008fea000383ffff */
[----:B------:R-:W-:Y:S05]  /*9ab0*/  BRA `(.L_x_59) ;  /* 0xffffffa000387947 */ /* 0x000fea000383ffff */
.L_x_63:
[----:B------:R-:W-:Y:S07]  /*9ac0*/  MOV R0, UR4 ;  /* 0x0000000400007c02 */ /* 0x000fee0008000f00 */
.L_x_142:
[----:B-1----:R1:W2:Y:S02]  /*9ad0*/  SYNCS.PHASECHK.TRANS64.TRYWAIT P0, [R0+URZ+0x50], R11 ;  /* 0x0000500b000075a7 */ /* 0x0022a400080011ff */
[----:B--2---:R-:W-:Y:S05]  /*9ae0*/  @!P0 NANOSLEEP.SYNCS 0x989680 ;  /* 0x009896800000895d */ /* 0x004fea0003900000 */
[----:B------:R-:W2:Y:S02]  /*9af0*/  @!P0 SYNCS.PHASECHK.TRANS64 P0, [R0+URZ+0x50], R11 ;  /* 0x0000500b000085a7 */ /* 0x000ea400080010ff */
[----:B--2---:R-:W-:Y:S05]  /*9b00*/  @!P0 BRA `(.L_x_142) ;  /* 0xfffffffc00f08947 */ /* 0x004fea000383ffff */
[----:B------:R-:W-:Y:S05]  /*9b10*/  BRA `(.L_x_143) ;  /* 0xffffffa000b07947 */ /* 0x000fea000383ffff */
.L_x_64:
[----:B------:R-:W-:Y:S07]  /*9b20*/  MOV R0, UR4 ;  /* 0x0000000400007c02 */ /* 0x000fee0008000f00 */
.L_x_144:
[----:B-1----:R1:W2:Y:S02]  /*9b30*/  SYNCS.PHASECHK.TRANS64.TRYWAIT P0, [R0+URZ+0x58], R11 ;  /* 0x0000580b000075a7 */ /* 0x0022a400080011ff */
[----:B--2---:R-:W-:Y:S05]  /*9b40*/  @!P0 NANOSLEEP.SYNCS 0x989680 ;  /* 0x009896800000895d */ /* 0x004fea0003900000 */
[----:B------:R-:W2:Y:S02]  /*9b50*/  @!P0 SYNCS.PHASECHK.TRANS64 P0, [R0+URZ+0x58], R11 ;  /* 0x0000580b000085a7 */ /* 0x000ea400080010ff */
[----:B--2---:R-:W-:Y:S05]  /*9b60*/  @!P0 BRA `(.L_x_144) ;  /* 0xfffffffc00f08947 */ /* 0x004fea000383ffff */
[----:B------:R-:W-:Y:S05]  /*9b70*/  BRA `(.L_x_145) ;  /* 0xffffffa400407947 */ /* 0x000fea000383ffff */
.L_x_65:
[----:B------:R-:W-:Y:S07]  /*9b80*/  MOV R0, UR4 ;  /* 0x0000000400007c02 */ /* 0x000fee0008000f00 */
.L_x_146:
[----:B-1----:R1:W2:Y:S02]  /*9b90*/  SYNCS.PHASECHK.TRANS64.TRYWAIT P0, [R0+URZ+0x60], R11 ;  /* 0x0000600b000075a7 */ /* 0x0022a400080011ff */
[----:B--2---:R-:W-:Y:S05]  /*9ba0*/  @!P0 NANOSLEEP.SYNCS 0x989680 ;  /* 0x009896800000895d */ /* 0x004fea0003900000 */
[----:B------:R-:W2:Y:S02]  /*9bb0*/  @!P0 SYNCS.PHASECHK.TRANS64 P0, [R0+URZ+0x60], R11 ;  /* 0x0000600b000085a7 */ /* 0x000ea400080010ff */
[----:B--2---:R-:W-:Y:S05]  /*9bc0*/  @!P0 BRA `(.L_x_146) ;  /* 0xfffffffc00f08947 */ /* 0x004fea000383ffff */
[----:B------:R-:W-:Y:S05]  /*9bd0*/  BRA `(.L_x_147) ;  /* 0xffffffa400d87947 */ /* 0x000fea000383ffff */
.L_x_66:
[----:B------:R-:W-:Y:S07]  /*9be0*/  MOV R0, UR4 ;  /* 0x0000000400007c02 */ /* 0x000fee0008000f00 */
.L_x_148:
[----:B-1----:R1:W2:Y:S02]  /*9bf0*/  SYNCS.PHASECHK.TRANS64.TRYWAIT P0, [R0+URZ+0x68], R11 ;  /* 0x0000680b000075a7 */ /* 0x0022a400080011ff */
[----:B--2---:R-:W-:Y:S05]  /*9c00*/  @!P0 NANOSLEEP.SYNCS 0x989680 ;  /* 0x009896800000895d */ /* 0x004fea0003900000 */
[----:B------:R-:W2:Y:S02]  /*9c10*/  @!P0 SYNCS.PHASECHK.TRANS64 P0, [R0+URZ+0x68], R11 ;  /* 0x0000680b000085a7 */ /* 0x000ea400080010ff */
[----:B--2---:R-:W-:Y:S05]  /*9c20*/  @!P0 BRA `(.L_x_148) ;  /* 0xfffffffc00f08947 */ /* 0x004fea000383ffff */
[----:B------:R-:W-:Y:S05]  /*9c30*/  BRA `(.L_x_149) ;  /* 0xffffffa800b07947 */ /* 0x000fea000383ffff */
.L_x_68:
[----:B------:R-:W-:-:S07]  /*9c40*/  MOV R0, UR4 ;  /* 0x0000000400007c02 */ /* 0x000fce0008000f00 */
.L_x_150:
[----:B-1----:R1:W2:Y:S02]  /*9c50*/  SYNCS.PHASECHK.TRANS64.TRYWAIT P0, [R0+URZ+0x50], R3 ;  /* 0x00005003000075a7 */ /* 0x0022a400080011ff */
[----:B--2---:R-:W-:Y:S05]  /*9c60*/  @!P0 NANOSLEEP.SYNCS 0x989680 ;  /* 0x009896800000895d */ /* 0x004fea0003900000 */
[----:B------:R-:W2:Y:S02]  /*9c70*/  @!P0 SYNCS.PHASECHK.TRANS64 P0, [R0+URZ+0x50], R3 ;  /* 0x00005003000085a7 */ /* 0x000ea400080010ff */
[----:B--2---:R-:W-:Y:S05]  /*9c80*/  @!P0 BRA `(.L_x_150) ;  /* 0xfffffffc00f08947 */ /* 0x004fea000383ffff */
[----:B------:R-:W-:Y:S05]  /*9c90*/  BRA `(.L_x_151) ;  /* 0xffffffac00747947 */ /* 0x000fea000383ffff */
.L_x_69:
[----:B-1----:R-:W-:-:S07]  /*9ca0*/  MOV R0, UR4 ;  /* 0x0000000400007c02 */ /* 0x002fce0008000f00 */
.L_x_152:
[----:B-1----:R1:W2:Y:S02]  /*9cb0*/  SYNCS.PHASECHK.TRANS64.TRYWAIT P0, [R0+URZ+0x58], R3 ;  /* 0x00005803000075a7 */ /* 0x0022a400080011ff */
[----:B--2---:R-:W-:Y:S05]  /*9cc0*/  @!P0 NANOSLEEP.SYNCS 0x989680 ;  /* 0x009896800000895d */ /* 0x004fea0003900000 */
[----:B------:R-:W2:Y:S02]  /*9cd0*/  @!P0 SYNCS.PHASECHK.TRANS64 P0, [R0+URZ+0x58], R3 ;  /* 0x00005803000085a7 */ /* 0x000ea400080010ff */
[----:B--2---:R-:W-:Y:S05]  /*9ce0*/  @!P0 BRA `(.L_x_152) ;  /* 0xfffffffc00f08947 */ /* 0x004fea000383ffff */
[----:B------:R-:W-:Y:S05]  /*9cf0*/  BRA `(.L_x_153) ;  /* 0xffffffac00647947 */ /* 0x000fea000383ffff */
.L_x_70:
[----:B-1----:R-:W-:-:S07]  /*9d00*/  MOV R0, UR4 ;  /* 0x0000000400007c02 */ /* 0x002fce0008000f00 */
.L_x_154:
[----:B-1----:R1:W2:Y:S02]  /*9d10*/  SYNCS.PHASECHK.TRANS64.TRYWAIT P0, [R0+URZ+0x60], R3 ;  /* 0x00006003000075a7 */ /* 0x0022a400080011ff */
[----:B--2---:R-:W-:Y:S05]  /*9d20*/  @!P0 NANOSLEEP.SYNCS 0x989680 ;  /* 0x009896800000895d */ /* 0x004fea0003900000 */
[----:B------:R-:W2:Y:S02]  /*9d30*/  @!P0 SYNCS.PHASECHK.TRANS64 P0, [R0+URZ+0x60], R3 ;  /* 0x00006003000085a7 */ /* 0x000ea400080010ff */
[----:B--2---:R-:W-:Y:S05]  /*9d40*/  @!P0 BRA `(.L_x_154) ;  /* 0xfffffffc00f08947 */ /* 0x004fea000383ffff */
[----:B------:R-:W-:Y:S05]  /*9d50*/  BRA `(.L_x_155) ;  /* 0xffffffac00547947 */ /* 0x000fea000383ffff */
.L_x_72:
[----:B--2---:R2:W4:Y:S02]  /*9d60*/  SYNCS.PHASECHK.TRANS64.TRYWAIT P0, [R0+URZ+0x80], R3 ;  /* 0x00008003000075a7 */ /* 0x00452400080011ff */
[----:B----4-:R-:W-:Y:S05]  /*9d70*/  @!P0 NANOSLEEP.SYNCS 0x989680 ;  /* 0x009896800000895d */ /* 0x010fea0003900000 */
[----:B------:R-:W4:Y:S02]  /*9d80*/  @!P0 SYNCS.PHASECHK.TRANS64 P0, [R0+URZ+0x80], R3 ;  /* 0x00008003000085a7 */ /* 0x000f2400080010ff */
[----:B----4-:R-:W-:Y:S05]  /*9d90*/  @!P0 BRA `(.L_x_72) ;  /* 0xfffffffc00f08947 */ /* 0x010fea000383ffff */
[----:B------:R-:W-:Y:S05]  /*9da0*/  BRA `(.L_x_156) ;  /* 0xffffffb0001c7947 */ /* 0x000fea000383ffff */
.L_x_83:
[----:B-1----:R-:W-:Y:S04]  /*9db0*/  MOV R0, UR48 ;  /* 0x0000003000007c02 */ /* 0x002fe80008000f00 */
[----:B------:R1:W3:Y:S03]  /*9dc0*/  SYNCS.PHASECHK.TRANS64.TRYWAIT P1, [R0+URZ+0x30], R5 ;  /* 0x00003005000075a7 */ /* 0x0002e600080211ff */
[----:B---3--:R-:W-:Y:S05]  /*9dd0*/  @!P1 NANOSLEEP.SYNCS 0x989680 ;  /* 0x009896800000995d */ /* 0x008fea0003900000 */
[----:B------:R-:W3:Y:S02]  /*9de0*/  @!P1 SYNCS.PHASECHK.TRANS64 P1, [R0+URZ+0x30], R5 ;  /* 0x00003005000095a7 */ /* 0x000ee400080210ff */
[----:B---3--:R-:W-:Y:S05]  /*9df0*/  @!P1 BRA `(.L_x_83) ;  /* 0xfffffffc00ec9947 */ /* 0x008fea000383ffff */
[----:B------:R-:W-:Y:S05]  /*9e00*/  BRA `(.L_x_82) ;  /* 0xffffffbc006c7947 */ /* 0x000fea000383ffff */
.L_x_85:
[----:B-1----:R1:W4:Y:S02]  /*9e10*/  SYNCS.PHASECHK.TRANS64.TRYWAIT P0, [R110+URZ+0xa0], R3 ;  /* 0x0000a0036e0075a7 */ /* 0x00232400080011ff */
[----:B----4-:R-:W-:Y:S05]  /*9e20*/  @!P0 NANOSLEEP.SYNCS 0x989680 ;  /* 0x009896800000895d */ /* 0x010fea0003900000 */
[----:B------:R-:W4:Y:S02]  /*9e30*/  @!P0 SYNCS.PHASECHK.TRANS64 P0, [R110+URZ+0xa0], R3 ;  /* 0x0000a0036e0085a7 */ /* 0x000f2400080010ff */
[----:B----4-:R-:W-:Y:S05]  /*9e40*/  @!P0 BRA `(.L_x_85) ;  /* 0xfffffffc00f08947 */ /* 0x010fea000383ffff */
[----:B------:R-:W-:Y:S05]  /*9e50*/  BRA `(.L_x_84) ;  /* 0xffffffc000047947 */ /* 0x000fea000383ffff */
.L_x_94:
[----:B-1----:R1:W2:Y:S02]  /*9e60*/  SYNCS.PHASECHK.TRANS64.TRYWAIT P0, [R3+URZ+0x30], R0 ;  /* 0x00003000030075a7 */ /* 0x0022a400080011ff */
[----:B--2---:R-:W-:Y:S05]  /*9e70*/  @!P0 NANOSLEEP.SYNCS 0x989680 ;  /* 0x009896800000895d */ /* 0x004fea0003900000 */
[----:B------:R-:W2:Y:S02]  /*9e80*/  @!P0 SYNCS.PHASECHK.TRANS64 P0, [R3+URZ+0x30], R0 ;  /* 0x00003000030085a7 */ /* 0x000ea400080010ff */
[----:B--2---:R-:W-:Y:S05]  /*9e90*/  @!P0 BRA `(.L_x_94) ;  /* 0xfffffffc00f08947 */ /* 0x004fea000383ffff */
[----:B------:R-:W-:Y:S05]  /*9ea0*/  BRA `(.L_x_93) ;  /* 0xffffffc800c07947 */ /* 0x000fea000383ffff */
.L_x_102:
[----:B-1----:R1:W2:Y:S02]  /*9eb0*/  SYNCS.PHASECHK.TRANS64.TRYWAIT P0, [R3+URZ+0x30], R6 ;  /* 0x00003006030075a7 */ /* 0x0022a400080011ff */
[----:B--2---:R-:W-:Y:S05]  /*9ec0*/  @!P0 NANOSLEEP.SYNCS 0x989680 ;  /* 0x009896800000895d */ /* 0x004fea0003900000 */
[----:B------:R-:W2:Y:S02]  /*9ed0*/  @!P0 SYNCS.PHASECHK.TRANS64 P0, [R3+URZ+0x30], R6 ;  /* 0x00003006030085a7 */ /* 0x000ea400080010ff */
[----:B--2---:R-:W-:Y:S05]  /*9ee0*/  @!P0 BRA `(.L_x_102) ;  /* 0xfffffffc00f08947 */ /* 0x004fea000383ffff */
[----:B------:R-:W-:Y:S05]  /*9ef0*/  BRA `(.L_x_101) ;  /* 0xffffffd800207947 */ /* 0x000fea000383ffff */
.L_x_110:
[----:B-1----:R1:W2:Y:S02]  /*9f00*/  SYNCS.PHASECHK.TRANS64.TRYWAIT P0, [R114+URZ+0x30], R3 ;  /* 0x00003003720075a7 */ /* 0x0022a400080011ff */
[----:B--2---:R-:W-:Y:S05]  /*9f10*/  @!P0 NANOSLEEP.SYNCS 0x989680 ;  /* 0x009896800000895d */ /* 0x004fea0003900000 */
[----:B------:R-:W2:Y:S02]  /*9f20*/  @!P0 SYNCS.PHASECHK.TRANS64 P0, [R114+URZ+0x30], R3 ;  /* 0x00003003720085a7 */ /* 0x000ea400080010ff */
[----:B--2---:R-:W-:Y:S05]  /*9f30*/  @!P0 BRA `(.L_x_110) ;  /* 0xfffffffc00f08947 */ /* 0x004fea000383ffff */
[----:B------:R-:W-:Y:S05]  /*9f40*/  BRA `(.L_x_109) ;  /* 0xffffffe400807947 */ /* 0x000fea000383ffff */
        .weak           $__internal_0_$__cuda_sm10x_tcgen05_guardrail_trap_col_being_dealloced_not_returned_by_alloc
        .type           $__internal_0_$__cuda_sm10x_tcgen05_guardrail_trap_col_being_dealloced_not_returned_by_alloc,@function
        .size           $__internal_0_$__cuda_sm10x_tcgen05_guardrail_trap_col_being_dealloced_not_returned_by_alloc,($__internal_1_$__cuda_sm10x_tcgen05_guardrail_trap_phase_invalid_during_alloc - $__internal_0_$__cuda_sm10x_tcgen05_guardrail_trap_col_being_dealloced_not_returned_by_alloc)
$__internal_0_$__cuda_sm10x_tcgen05_guardrail_trap_col_being_dealloced_not_returned_by_alloc:
[----:B------:R-:W-:Y:S05]  /*9f50*/  BPT.TRAP 0x1 ;  /* 0x000000040000795c */ /* 0x000fea0000300000 */
[----:B------:R-:W-:-:S04]  /*9f60*/  HFMA2 R3, -RZ, RZ, 0, 0 ;  /* 0x00000000ff037431 */ /* 0x000fc800000001ff */
[----:B------:R-:W-:Y:S05]  /*9f70*/  RET.REL.NODEC R2 `(_ZN7cutlass13device_kernelINS_4gemm6kernel13GemmUniversalIN4cute5tupleIJiiiiEEENS1_10collective13CollectiveMmaINS1_41MainloopSm100TmaUmmaWarpSpecializedSparseILi3ELi2ELi2ENS5_IJNS4_1CILi1EEESB_SB_EEEEENS5_IJNSA_ILi128EEESE_SE_EEENS_10bfloat16_tENS5_IJNS4_6LayoutINS5_IJiNS5_IJNSA_ILi2EEEiEEEiEEENS5_IJlNS5_IJSB_SI_EEElEEEEENSH_INS5_IJNS5_IJNS5_IJNSA_ILi8EEESI_SO_EEEiEEENS5_IJNS5_IJNSA_ILi16EEESI_NSA_ILi4EEEEEEiEEEiEEENS5_IJNS5_IJNS5_IJSE_SR_NSA_ILi2048EEEEEENSA_ILi16384EEEEEENS5_IJNS5_IJSB_NSA_ILi1024EEENSA_ILi32EEEEEElEEElEEEEEEEESG_NS5_IJlSB_lEEENS4_8TiledMMAINS4_8MMA_AtomIJNS4_27SM100_MMA_F16BF16_SS_SPARSEISG_SG_fLi128ELi128ELNS4_4UMMA5MajorE0ELS1C_0ELNS1B_7ScaleInE0ELS1D_0EEEEEENSH_ISC_NS5_IJNSA_ILi0EEES1G_S1G_EEEEENS5_IJNS4_10UnderscoreES1J_S1J_EEEEENS4_13SM90_TMA_LOADENS4_14ComposedLayoutINS4_7SwizzleILi3ELi4ELi3EEENS4_25smem_sparse_ptr_flag_bitsILi2ELi16EEENSH_INS5_IJNS5_IJSB_SO_EEENS5_IJSI_NSA_ILi64EEEEEEEEENS5_IJNS5_IJS1G_SE_EEESL_EEEEEEEvNS4_8identityES1M_NS1N_IS1P_NS4_18smem_ptr_flag_bitsILi16EEENSH_INS5_IJSO_S1T_EEENS5_IJS1T_SB_EEEEEEEvS20_EENS_8epilogue10collective18CollectiveEpilogueINS28_23Sm100TmaWarpSpecializedILi4ELi2ELi32ELb1ELb0EEEJSF_NS5_IJNSH_ISE_SB_EENSH_IS11_SB_EEEEEfNS5_IJSB_llEEEfS2G_NS28_6fusion15FusionCallbacksIS2C_NS2H_17LinearCombinationIffffLNS_15FloatRoundStyleE2EEESF_S2F_JEEENS4_5SM1004TMEM4LOAD26SM100_TMEM_LOAD_32dp32b32xES1M_NS1N_INS1O_ILi2ELi5ELi2EEENS21_ILi32EEENSH_INS5_IJS11_SS_EEENS5_IJSB_S11_EEEEEEENS4_39AutoVectorizingCopyWithAssumedAlignmentILi128EEENS4_14SM90_TMA_STOREES2W_S2Y_S2Y_EEEvvEEEEvNT_6ParamsE) ;  /* 0xffffff6002207950 */ /* 0x000fea0003c3ffff */
        .weak           $__internal_1_$__cuda_sm10x_tcgen05_guardrail_trap_phase_invalid_during_alloc
        .type           $__internal_1_$__cuda_sm10x_tcgen05_guardrail_trap_phase_invalid_during_alloc,@function
        .size           $__internal_1_$__cuda_sm10x_tcgen05_guardrail_trap_phase_invalid_during_alloc,($__internal_2_$__cuda_sm10x_tcgen05_guardrail_trap_unallocated_columns_being_dealloced - $__internal_1_$__cuda_sm10x_tcgen05_guardrail_trap_phase_invalid_during_alloc)
$__internal_1_$__cuda_sm10x_tcgen05_guardrail_trap_phase_invalid_during_alloc:
[----:B------:R-:W-:Y:S05]  /*9f80*/  BPT.TRAP 0x1 ;  /* 0x000000040000795c */ /* 0x000fea0000300000 */
[----:B------:R-:W-:-:S04]  /*9f90*/  MOV R3, 0x0 ;  /* 0x0000000000037802 */ /* 0x000fc80000000f00 */
[----:B------:R-:W-:Y:S05]  /*9fa0*/  RET.REL.NODEC R2 `(_ZN7cutlass13device_kernelINS_4gemm6kernel13GemmUniversalIN4cute5tupleIJiiiiEEENS1_10collective13CollectiveMmaINS1_41MainloopSm100TmaUmmaWarpSpecializedSparseILi3ELi2ELi2ENS5_IJNS4_1CILi1EEESB_SB_EEEEENS5_IJNSA_ILi128EEESE_SE_EEENS_10bfloat16_tENS5_IJNS4_6LayoutINS5_IJiNS5_IJNSA_ILi2EEEiEEEiEEENS5_IJlNS5_IJSB_SI_EEElEEEEENSH_INS5_IJNS5_IJNS5_IJNSA_ILi8EEESI_SO_EEEiEEENS5_IJNS5_IJNSA_ILi16EEESI_NSA_ILi4EEEEEEiEEEiEEENS5_IJNS5_IJNS5_IJSE_SR_NSA_ILi2048EEEEEENSA_ILi16384EEEEEENS5_IJNS5_IJSB_NSA_ILi1024EEENSA_ILi32EEEEEElEEElEEEEEEEESG_NS5_IJlSB_lEEENS4_8TiledMMAINS4_8MMA_AtomIJNS4_27SM100_MMA_F16BF16_SS_SPARSEISG_SG_fLi128ELi128ELNS4_4UMMA5MajorE0ELS1C_0ELNS1B_7ScaleInE0ELS1D_0EEEEEENSH_ISC_NS5_IJNSA_ILi0EEES1G_S1G_EEEEENS5_IJNS4_10UnderscoreES1J_S1J_EEEEENS4_13SM90_TMA_LOADENS4_14ComposedLayoutINS4_7SwizzleILi3ELi4ELi3EEENS4_25smem_sparse_ptr_flag_bitsILi2ELi16EEENSH_INS5_IJNS5_IJSB_SO_EEENS5_IJSI_NSA_ILi64EEEEEEEEENS5_IJNS5_IJS1G_SE_EEESL_EEEEEEEvNS4_8identityES1M_NS1N_IS1P_NS4_18smem_ptr_flag_bitsILi16EEENSH_INS5_IJSO_S1T_EEENS5_IJS1T_SB_EEEEEEEvS20_EENS_8epilogue10collective18CollectiveEpilogueINS28_23Sm100TmaWarpSpecializedILi4ELi2ELi32ELb1ELb0EEEJSF_NS5_IJNSH_ISE_SB_EENSH_IS11_SB_EEEEEfNS5_IJSB_llEEEfS2G_NS28_6fusion15FusionCallbacksIS2C_NS2H_17LinearCombinationIffffLNS_15FloatRoundStyleE2EEESF_S2F_JEEENS4_5SM1004TMEM4LOAD26SM100_TMEM_LOAD_32dp32b32xES1M_NS1N_INS1O_ILi2ELi5ELi2EEENS21_ILi32EEENSH_INS5_IJS11_SS_EEENS5_IJSB_S11_EEEEEEENS4_39AutoVectorizingCopyWithAssumedAlignmentILi128EEENS4_14SM90_TMA_STOREES2W_S2Y_S2Y_EEEvvEEEEvNT_6ParamsE) ;  /* 0xffffff6002147950 */ /* 0x000fea0003c3ffff */
        .weak           $__internal_2_$__cuda_sm10x_tcgen05_guardrail_trap_unallocated_columns_being_dealloced
        .type           $__internal_2_$__cuda_sm10x_tcgen05_guardrail_trap_unallocated_columns_being_dealloced,@function
        .size           $__internal_2_$__cuda_sm10x_tcgen05_guardrail_trap_unallocated_columns_being_dealloced,(.L_x_158 - $__internal_2_$__cuda_sm10x_tcgen05_guardrail_trap_unallocated_columns_being_dealloced)
$__internal_2_$__cuda_sm10x_tcgen05_guardrail_trap_unallocated_columns_being_dealloced:
[----:B------:R-:W-:Y:S05]  /*9fb0*/  BPT.TRAP 0x1 ;  /* 0x000000040000795c */ /* 0x000fea0000300000 */
[----:B------:R-:W-:-:S04]  /*9fc0*/  HFMA2 R3, -RZ, RZ, 0, 0 ;  /* 0x00000000ff037431 */ /* 0x000fc800000001ff */
[----:B------:R-:W-:Y:S05]  /*9fd0*/  RET.REL.NODEC R2 `(_ZN7cutlass13device_kernelINS_4gemm6kernel13GemmUniversalIN4cute5tupleIJiiiiEEENS1_10collective13CollectiveMmaINS1_41MainloopSm100TmaUmmaWarpSpecializedSparseILi3ELi2ELi2ENS5_IJNS4_1CILi1EEESB_SB_EEEEENS5_IJNSA_ILi128EEESE_SE_EEENS_10bfloat16_tENS5_IJNS4_6LayoutINS5_IJiNS5_IJNSA_ILi2EEEiEEEiEEENS5_IJlNS5_IJSB_SI_EEElEEEEENSH_INS5_IJNS5_IJNS5_IJNSA_ILi8EEESI_SO_EEEiEEENS5_IJNS5_IJNSA_ILi16EEESI_NSA_ILi4EEEEEEiEEEiEEENS5_IJNS5_IJNS5_IJSE_SR_NSA_ILi2048EEEEEENSA_ILi16384EEEEEENS5_IJNS5_IJSB_NSA_ILi1024EEENSA_ILi32EEEEEElEEElEEEEEEEESG_NS5_IJlSB_lEEENS4_8TiledMMAINS4_8MMA_AtomIJNS4_27SM100_MMA_F16BF16_SS_SPARSEISG_SG_fLi128ELi128ELNS4_4UMMA5MajorE0ELS1C_0ELNS1B_7ScaleInE0ELS1D_0EEEEEENSH_ISC_NS5_IJNSA_ILi0EEES1G_S1G_EEEEENS5_IJNS4_10UnderscoreES1J_S1J_EEEEENS4_13SM90_TMA_LOADENS4_14ComposedLayoutINS4_7SwizzleILi3ELi4ELi3EEENS4_25smem_sparse_ptr_flag_bitsILi2ELi16EEENSH_INS5_IJNS5_IJSB_SO_EEENS5_IJSI_NSA_ILi64EEEEEEEEENS5_IJNS5_IJS1G_SE_EEESL_EEEEEEEvNS4_8identityES1M_NS1N_IS1P_NS4_18smem_ptr_flag_bitsILi16EEENSH_INS5_IJSO_S1T_EEENS5_IJS1T_SB_EEEEEEEvS20_EENS_8epilogue10collective18CollectiveEpilogueINS28_23Sm100TmaWarpSpecializedILi4ELi2ELi32ELb1ELb0EEEJSF_NS5_IJNSH_ISE_SB_EENSH_IS11_SB_EEEEEfNS5_IJSB_llEEEfS2G_NS28_6fusion15FusionCallbacksIS2C_NS2H_17LinearCombinationIffffLNS_15FloatRoundStyleE2EEESF_S2F_JEEENS4_5SM1004TMEM4LOAD26SM100_TMEM_LOAD_32dp32b32xES1M_NS1N_INS1O_ILi2ELi5ELi2EEENS21_ILi32EEENSH_INS5_IJS11_SS_EEENS5_IJSB_S11_EEEEEEENS4_39AutoVectorizingCopyWithAssumedAlignmentILi128EEENS4_14SM90_TMA_STOREES2W_S2Y_S2Y_EEEvvEEEEvNT_6ParamsE) ;  /* 0xffffff6002087950 */ /* 0x000fea0003c3ffff */
.L_x_157:
[----:B------:R-:W-:-:S00]  /*9fe0*/  BRA `(.L_x_157) ;  /* 0xfffffffc00fc7947 */ /* 0x000fc0000383ffff */
[----:B------:R-:W-:-:S00]  /*9ff0*/  NOP ;  /* 0x0000000000007918 */ /* 0x000fc00000000000 */
        /* <DEDUP_REMOVED lines=8> */
.L_x_158:


//--------------------- .nv.global.init           --------------------------
	.section	.nv.global.init,"aw",@progbits
.nv.global.init:
	.type		$str$27,@object
	.size		$str$27,($str$28 - $str$27)
$str$27:
        /*0000*/ 	.byte	0x28, 0x61, 0x64, 0x64, 0x72, 0x65, 0x73, 0x73, 0x20, 0x26, 0x20, 0x6d, 0x61, 0x73, 0x6b, 0x29
        /*0010*/ 	.byte	0x20, 0x3d, 0x3d, 0x20, 0x30, 0x00
	.type		$str$28,@object
	.size		$str$28,($str$26 - $str$28)
$str$28:
        /*0016*/ 	.byte	0x2f, 0x74, 0x6d, 0x70, 0x2f, 0x63, 0x75, 0x74, 0x6c, 0x61, 0x73, 0x73, 0x5f, 0x73, 0x77, 0x65
        /*0026*/ 	.byte	0x65, 0x70, 0x5f, 0x73, 0x72, 0x63, 0x2f, 0x69, 0x6e, 0x63, 0x6c, 0x75, 0x64, 0x65, 0x2f, 0x63
        /*0036*/ 	.byte	0x75, 0x74, 0x65, 0x2f, 0x70, 0x6f, 0x69, 0x6e, 0x74, 0x65, 0x72, 0x5f, 0x66, 0x6c, 0x61, 0x67
        /*0046*/ 	.byte	0x67, 0x65, 0x64, 0x2e, 0x68, 0x70, 0x70, 0x00
	.type		$str$26,@object
	.size		$str$26,($str$25 - $str$26)
$str$26:
        /*004e*/ 	.byte	0x2f, 0x74, 0x6d, 0x70, 0x2f, 0x63, 0x75, 0x74, 0x6c, 0x61, 0x73, 0x73, 0x5f, 0x73, 0x77, 0x65
        /*005e*/ 	.byte	0x65, 0x70, 0x5f, 0x73, 0x72, 0x63, 0x2f, 0x69, 0x6e, 0x63, 0x6c, 0x75, 0x64, 0x65, 0x2f, 0x63
        /*006e*/ 	.byte	0x75, 0x74, 0x65, 0x2f, 0x61, 0x74, 0x6f, 0x6d, 0x2f, 0x63, 0x6f, 0x70, 0x79, 0x5f, 0x74, 0x72
        /*007e*/ 	.byte	0x61, 0x69, 0x74, 0x73, 0x5f, 0x73, 0x6d, 0x31, 0x30, 0x30, 0x2e, 0x68, 0x70, 0x70, 0x00
	.type		$str$25,@object
	.size		$str$25,(__unnamed_1 - $str$25)
$str$25:
        /*008d*/ 	.byte	0x28, 0x28, 0x75, 0x69, 0x6e, 0x74, 0x33, 0x32, 0x5f, 0x74, 0x28, 0x74, 0x68, 0x72, 0x65, 0x61
        /*009d*/ 	.byte	0x64, 0x49, 0x64, 0x78, 0x2e, 0x78, 0x29, 0x20, 0x2f, 0x20, 0x33, 0x32, 0x29, 0x20, 0x25, 0x20
        /*00ad*/ 	.byte	0x34, 0x29, 0x20, 0x3d, 0x3d, 0x20, 0x28, 0x28, 0x28, 0x74, 0x6d, 0x65, 0x6d, 0x5f, 0x61, 0x64
        /*00bd*/ 	.byte	0x64, 0x72, 0x20, 0x3e, 0x3e, 0x20, 0x31, 0x36, 0x29, 0x20, 0x2f, 0x20, 0x33, 0x32, 0x29, 0x20
        /*00cd*/ 	.byte	0x25, 0x20, 0x34, 0x29, 0x00
	.type		__unnamed_1,@object
	.size		__unnamed_1,(__unnamed_2 - __unnamed_1)
__unnamed_1:
        /*00d2*/ 	.byte	0x61, 0x75, 0x74, 0x6f, 0x20, 0x63, 0x75, 0x74, 0x65, 0x3a, 0x3a, 0x61, 0x73, 0x5f, 0x70, 0x6f
        /* <DEDUP_REMOVED lines=23> */
        /*0252*/ 	.byte	0x3a, 0x3a, 0x43, 0x3c, 0x34, 0x30, 0x39, 0x36, 0x3e, 0x3e, 0x3e, 0x3e, 0x5d, 0x00
	.type		__unnamed_2,@object
	.size		__unnamed_2,(.L_2 - __unnamed_2)
__unnamed_2:
        /* <DEDUP_REMOVED lines=42> */
        /*0500*/ 	.byte	0x3e, 0x5d, 0x00
.L_2:


//--------------------- .nv.shared._ZN7cutlass13device_kernelINS_4gemm6kernel13GemmUniversalIN4cute5tupleIJiiiiEEENS1_10collective13CollectiveMmaINS1_41MainloopSm100TmaUmmaWarpSpecializedSparseILi3ELi2ELi2ENS5_IJNS4_1CILi1EEESB_SB_EEEEENS5_IJNSA_ILi128EEESE_SE_EEENS_10bfloat16_tENS5_IJNS4_6LayoutINS5_IJiNS5_IJNSA_ILi2EEEiEEEiEEENS5_IJlNS5_IJSB_SI_EEElEEEEENSH_INS5_IJNS5_IJNS5_IJNSA_ILi8EEESI_SO_EEEiEEENS5_IJNS5_IJNSA_ILi16EEESI_NSA_ILi4EEEEEEiEEEiEEENS5_IJNS5_IJNS5_IJSE_SR_NSA_ILi2048EEEEEENSA_ILi16384EEEEEENS5_IJNS5_IJSB_NSA_ILi1024EEENSA_ILi32EEEEEElEEElEEEEEEEESG_NS5_IJlSB_lEEENS4_8TiledMMAINS4_8MMA_AtomIJNS4_27SM100_MMA_F16BF16_SS_SPARSEISG_SG_fLi128ELi128ELNS4_4UMMA5MajorE0ELS1C_0ELNS1B_7ScaleInE0ELS1D_0EEEEEENSH_ISC_NS5_IJNSA_ILi0EEES1G_S1G_EEEEENS5_IJNS4_10UnderscoreES1J_S1J_EEEEENS4_13SM90_TMA_LOADENS4_14ComposedLayoutINS4_7SwizzleILi3ELi4ELi3EEENS4_25smem_sparse_ptr_flag_bitsILi2ELi16EEENSH_INS5_IJNS5_IJSB_SO_EEENS5_IJSI_NSA_ILi64EEEEEEEEENS5_IJNS5_IJS1G_SE_EEESL_EEEEEEEvNS4_8identityES1M_NS1N_IS1P_NS4_18smem_ptr_flag_bitsILi16EEENSH_INS5_IJSO_S1T_EEENS5_IJS1T_SB_EEEEEEEvS20_EENS_8epilogue10collective18CollectiveEpilogueINS28_23Sm100TmaWarpSpecializedILi4ELi2ELi32ELb1ELb0EEEJSF_NS5_IJNSH_ISE_SB_EENSH_IS11_SB_EEEEEfNS5_IJSB_llEEEfS2G_NS28_6fusion15FusionCallbacksIS2C_NS2H_17LinearCombinationIffffLNS_15FloatRoundStyleE2EEESF_S2F_JEEENS4_5SM1004TMEM4LOAD26SM100_TMEM_LOAD_32dp32b32xES1M_NS1N_INS1O_ILi2ELi5ELi2EEENS21_ILi32EEENSH_INS5_IJS11_SS_EEENS5_IJSB_S11_EEEEEEENS4_39AutoVectorizingCopyWithAssumedAlignmentILi128EEENS4_14SM90_TMA_STOREES2W_S2Y_S2Y_EEEvvEEEEvNT_6ParamsE --------------------------
	.section	.nv.shared._ZN7cutlass13device_kernelINS_4gemm6kernel13GemmUniversalIN4cute5tupleIJiiiiEEENS1_10collective13CollectiveMmaINS1_41MainloopSm100TmaUmmaWarpSpecializedSparseILi3ELi2ELi2ENS5_IJNS4_1CILi1EEESB_SB_EEEEENS5_IJNSA_ILi128EEESE_SE_EEENS_10bfloat16_tENS5_IJNS4_6LayoutINS5_IJiNS5_IJNSA_ILi2EEEiEEEiEEENS5_IJlNS5_IJSB_SI_EEElEEEEENSH_INS5_IJNS5_IJNS5_IJNSA_ILi8EEESI_SO_EEEiEEENS5_IJNS5_IJNSA_ILi16EEESI_NSA_ILi4EEEEEEiEEEiEEENS5_IJNS5_IJNS5_IJSE_SR_NSA_ILi2048EEEEEENSA_ILi16384EEEEEENS5_IJNS5_IJSB_NSA_ILi1024EEENSA_ILi32EEEEEElEEElEEEEEEEESG_NS5_IJlSB_lEEENS4_8TiledMMAINS4_8MMA_AtomIJNS4_27SM100_MMA_F16BF16_SS_SPARSEISG_SG_fLi128ELi128ELNS4_4UMMA5MajorE0ELS1C_0ELNS1B_7ScaleInE0ELS1D_0EEEEEENSH_ISC_NS5_IJNSA_ILi0EEES1G_S1G_EEEEENS5_IJNS4_10UnderscoreES1J_S1J_EEEEENS4_13SM90_TMA_LOADENS4_14ComposedLayoutINS4_7SwizzleILi3ELi4ELi3EEENS4_25smem_sparse_ptr_flag_bitsILi2ELi16EEENSH_INS5_IJNS5_IJSB_SO_EEENS5_IJSI_NSA_ILi64EEEEEEEEENS5_IJNS5_IJS1G_SE_EEESL_EEEEEEEvNS4_8identityES1M_NS1N_IS1P_NS4_18smem_ptr_flag_bitsILi16EEENSH_INS5_IJSO_S1T_EEENS5_IJS1T_SB_EEEEEEEvS20_EENS_8epilogue10collective18CollectiveEpilogueINS28_23Sm100TmaWarpSpecializedILi4ELi2ELi32ELb1ELb0EEEJSF_NS5_IJNSH_ISE_SB_EENSH_IS11_SB_EEEEEfNS5_IJSB_llEEEfS2G_NS28_6fusion15FusionCallbacksIS2C_NS2H_17LinearCombinationIffffLNS_15FloatRoundStyleE2EEESF_S2F_JEEENS4_5SM1004TMEM4LOAD26SM100_TMEM_LOAD_32dp32b32xES1M_NS1N_INS1O_ILi2ELi5ELi2EEENS21_ILi32EEENSH_INS5_IJS11_SS_EEENS5_IJSB_S11_EEEEEEENS4_39AutoVectorizingCopyWithAssumedAlignmentILi128EEENS4_14SM90_TMA_STOREES2W_S2Y_S2Y_EEEvvEEEEvNT_6ParamsE,"aw",@nobits
	.sectionflags	@""
	.align	16
	.zero		1024


//--------------------- .nv.shared.reserved.0     --------------------------
	.section	.nv.shared.reserved.0,"aw",@nobits
	.weak		__nv_reservedSMEM_offset_0_alias
	.size		__nv_reservedSMEM_offset_0_alias, 0, 64
	.other		__nv_reservedSMEM_offset_0_alias,@"STO_CUDA_RESERVED_SHARED STV_DEFAULT"
__nv_reservedSMEM_offset_0_alias:
	.zero		0
.nv.shared.reserved.0:
	.zero		64
	.weak		__nv_reservedSMEM_tcgen05_partition
	.type		__nv_reservedSMEM_tcgen05_partition,@object
	.size		__nv_reservedSMEM_tcgen05_partition,(.L_0 - __nv_reservedSMEM_tcgen05_partition)
__nv_reservedSMEM_tcgen05_partition:
	.zero		32
.L_0:


//--------------------- .nv.global                --------------------------
	.section	.nv.global,"aw",@nobits
.nv.global:
	.type		_ZN39_INTERNAL_3daa8b67_4_k_cu_e052248a_28964cute1_E,@object
	.size		_ZN39_INTERNAL_3daa8b67_4_k_cu_e052248a_28964cute1_E,(_ZN39_INTERNAL_3daa8b67_4_k_cu_e052248a_28964cuda3std3__45__cpo6cbeginE - _ZN39_INTERNAL_3daa8b67_4_k_cu_e052248a_28964cute1_E)
_ZN39_INTERNAL_3daa8b67_4_k_cu_e052248a_28964cute1_E:
	.zero		1
	.type		_ZN39_INTERNAL_3daa8b67_4_k_cu_e052248a_28964cuda3std3__45__cpo6cbeginE,@object
	.size		_ZN39_INTERNAL_3daa8b67_4_k_cu_e052248a_28964cuda3std3__45__cpo6cbeginE,(_ZN39_INTERNAL_3daa8b67_4_k_cu_e052248a_28964cuda3std3__48in_placeE - _ZN39_INTERNAL_3daa8b67_4_k_cu_e052248a_28964cuda3std3__45__cpo6cbeginE)
_ZN39_INTERNAL_3daa8b67_4_k_cu_e052248a_28964cuda3std3__45__cpo6cbeginE:
	.zero		1
	.type		_ZN39_INTERNAL_3daa8b67_4_k_cu_e052248a_28964cuda3std3__48in_placeE,@object
	.size		_ZN39_INTERNAL_3daa8b67_4_k_cu_e052248a_28964cuda3std3__48in_placeE,(_ZN39_INTERNAL_3daa8b67_4_k_cu_e052248a_28964cuda3std6ranges3__45__cpo9iter_moveE - _ZN39_INTERNAL_3daa8b67_4_k_cu_e052248a_28964cuda3std3__48in_placeE)
_ZN39_INTERNAL_3daa8b67_4_k_cu_e052248a_28964cuda3std3__48in_placeE:
	.zero		1
	.type		_ZN39_INTERNAL_3daa8b67_4_k_cu_e052248a_28964cuda3std6ranges3__45__cpo9iter_moveE,@object
	.size		_ZN39_INTERNAL_3daa8b67_4_k_cu_e052248a_28964cuda3std6ranges3__45__cpo9iter_moveE,(_ZN39_INTERNAL_3daa8b67_4_k_cu_e052248a_28964cuda3std3__45__cpo5beginE - _ZN39_INTERNAL_3daa8b67_4_k_cu_e052248a_28964cuda3std6ranges3__45__cpo9iter_moveE)
_ZN39_INTERNAL_3daa8b67_4_k_cu_e052248a_28964cuda3std6ranges3__45__cpo9iter_moveE:
	.zero		1
	.type		_ZN39_INTERNAL_3daa8b67_4_k_cu_e052248a_28964cuda3std3__45__cpo5beginE,@object
	.size		_ZN39_INTERNAL_3daa8b67_4_k_cu_e052248a_28964cuda3std3__45__cpo5beginE,(_ZN39_INTERNAL_3daa8b67_4_k_cu_e052248a_28964cuda3std3__441_GLOBAL__N__3daa8b67_4_k_cu_e052248a_28966ignoreE - _ZN39_INTERNAL_3daa8b67_4_k_cu_e052248a_28964cuda3std3__45__cpo5beginE)
_ZN39_INTERNAL_3daa8b67_4_k_cu_e052248a_28964cuda3std3__45__cpo5beginE:
	.zero		1
	.type		_ZN39_INTERNAL_3daa8b67_4_k_cu_e052248a_28964cuda3std3__441_GLOBAL__N__3daa8b67_4_k_cu_e052248a_28966ignoreE,@object
	.size		_ZN39_INTERNAL_3daa8b67_4_k_cu_e052248a_28964cuda3std3__441_GLOBAL__N__3daa8b67_4_k_cu_e052248a_28966ignoreE,(_ZN39_INTERNAL_3daa8b67_4_k_cu_e052248a_28964cute7productE - _ZN39_INTERNAL_3daa8b67_4_k_cu_e052248a_28964cuda3std3__441_GLOBAL__N__3daa8b67_4_k_cu_e052248a_28966ignoreE)
_ZN39_INTERNAL_3daa8b67_4_k_cu_e052248a_28964cuda3std3__441_GLOBAL__N__3daa8b67_4_k_cu_e052248a_28966ignoreE:
	.zero		1
	.type		_ZN39_INTERNAL_3daa8b67_4_k_cu_e052248a_28964cute7productE,@object
	.size		_ZN39_INTERNAL_3daa8b67_4_k_cu_e052248a_28964cute7productE,(_ZN39_INTERNAL_3daa8b67_4_k_cu_e052248a_28964cuda3std3__45__cpo3endE - _ZN39_INTERNAL_3daa8b67_4_k_cu_e052248a_28964cute7productE)
_ZN39_INTERNAL_3daa8b67_4_k_cu_e052248a_28964cute7productE:
	.zero		1
	.type		_ZN39_INTERNAL_3daa8b67_4_k_cu_e052248a_28964cuda3std3__45__cpo3endE,@object
	.size		_ZN39_INTERNAL_3daa8b67_4_k_cu_e052248a_28964cuda3std3__45__cpo3endE,(_ZN39_INTERNAL_3daa8b67_4_k_cu_e052248a_28964cuda3std3__419piecewise_constructE - _ZN39_INTERNAL_3daa8b67_4_k_cu_e052248a_28964cuda3std3__45__cpo3endE)
_ZN39_INTERNAL_3daa8b67_4_k_cu_e052248a_28964cuda3std3__45__cpo3endE:
	.zero		1
	.type		_ZN39_INTERNAL_3daa8b67_4_k_cu_e052248a_28964cuda3std3__419piecewise_constructE,@object
	.size		_ZN39_INTERNAL_3daa8b67_4_k_cu_e052248a_28964cuda3std3__419piecewise_constructE,(_ZN39_INTERNAL_3daa8b67_4_k_cu_e052248a_28964cuda3std3__45__cpo4cendE - _ZN39_INTERNAL_3daa8b67_4_k_cu_e052248a_28964cuda3std3__419piecewise_constructE)
_ZN39_INTERNAL_3daa8b67_4_k_cu_e052248a_28964cuda3std3__419piecewise_constructE:
	.zero		1
	.type		_ZN39_INTERNAL_3daa8b67_4_k_cu_e052248a_28964cuda3std3__45__cpo4cendE,@object
	.size		_ZN39_INTERNAL_3daa8b67_4_k_cu_e052248a_28964cuda3std3__45__cpo4cendE,(_ZN39_INTERNAL_3daa8b67_4_k_cu_e052248a_28964cuda3std6ranges3__45__cpo4swapE - _ZN39_INTERNAL_3daa8b67_4_k_cu_e052248a_28964cuda3std3__45__cpo4cendE)
_ZN39_INTERNAL_3daa8b67_4_k_cu_e052248a_28964cuda3std3__45__cpo4cendE:
	.zero		1
	.type		_ZN39_INTERNAL_3daa8b67_4_k_cu_e052248a_28964cuda3std6ranges3__45__cpo4swapE,@object
	.size		_ZN39_INTERNAL_3daa8b67_4_k_cu_e052248a_28964cuda3std6ranges3__45__cpo4swapE,(.L_10 - _ZN39_INTERNAL_3daa8b67_4_k_cu_e052248a_28964cuda3std6ranges3__45__cpo4swapE)
_ZN39_INTERNAL_3daa8b67_4_k_cu_e052248a_28964cuda3std6ranges3__45__cpo4swapE:
	.zero		1
.L_10:


//--------------------- .nv.constant0._ZN7cutlass13device_kernelINS_4gemm6kernel13GemmUniversalIN4cute5tupleIJiiiiEEENS1_10collective13CollectiveMmaINS1_41MainloopSm100TmaUmmaWarpSpecializedSparseILi3ELi2ELi2ENS5_IJNS4_1CILi1EEESB_SB_EEEEENS5_IJNSA_ILi128EEESE_SE_EEENS_10bfloat16_tENS5_IJNS4_6LayoutINS5_IJiNS5_IJNSA_ILi2EEEiEEEiEEENS5_IJlNS5_IJSB_SI_EEElEEEEENSH_INS5_IJNS5_IJNS5_IJNSA_ILi8EEESI_SO_EEEiEEENS5_IJNS5_IJNSA_ILi16EEESI_NSA_ILi4EEEEEEiEEEiEEENS5_IJNS5_IJNS5_IJSE_SR_NSA_ILi2048EEEEEENSA_ILi16384EEEEEENS5_IJNS5_IJSB_NSA_ILi1024EEENSA_ILi32EEEEEElEEElEEEEEEEESG_NS5_IJlSB_lEEENS4_8TiledMMAINS4_8MMA_AtomIJNS4_27SM100_MMA_F16BF16_SS_SPARSEISG_SG_fLi128ELi128ELNS4_4UMMA5MajorE0ELS1C_0ELNS1B_7ScaleInE0ELS1D_0EEEEEENSH_ISC_NS5_IJNSA_ILi0EEES1G_S1G_EEEEENS5_IJNS4_10UnderscoreES1J_S1J_EEEEENS4_13SM90_TMA_LOADENS4_14ComposedLayoutINS4_7SwizzleILi3ELi4ELi3EEENS4_25smem_sparse_ptr_flag_bitsILi2ELi16EEENSH_INS5_IJNS5_IJSB_SO_EEENS5_IJSI_NSA_ILi64EEEEEEEEENS5_IJNS5_IJS1G_SE_EEESL_EEEEEEEvNS4_8identityES1M_NS1N_IS1P_NS4_18smem_ptr_flag_bitsILi16EEENSH_INS5_IJSO_S1T_EEENS5_IJS1T_SB_EEEEEEEvS20_EENS_8epilogue10collective18CollectiveEpilogueINS28_23Sm100TmaWarpSpecializedILi4ELi2ELi32ELb1ELb0EEEJSF_NS5_IJNSH_ISE_SB_EENSH_IS11_SB_EEEEEfNS5_IJSB_llEEEfS2G_NS28_6fusion15FusionCallbacksIS2C_NS2H_17LinearCombinationIffffLNS_15FloatRoundStyleE2EEESF_S2F_JEEENS4_5SM1004TMEM4LOAD26SM100_TMEM_LOAD_32dp32b32xES1M_NS1N_INS1O_ILi2ELi5ELi2EEENS21_ILi32EEENSH_INS5_IJS11_SS_EEENS5_IJSB_S11_EEEEEEENS4_39AutoVectorizingCopyWithAssumedAlignmentILi128EEENS4_14SM90_TMA_STOREES2W_S2Y_S2Y_EEEvvEEEEvNT_6ParamsE --------------------------
	.section	.nv.constant0._ZN7cutlass13device_kernelINS_4gemm6kernel13GemmUniversalIN4cute5tupleIJiiiiEEENS1_10collective13CollectiveMmaINS1_41MainloopSm100TmaUmmaWarpSpecializedSparseILi3ELi2ELi2ENS5_IJNS4_1CILi1EEESB_SB_EEEEENS5_IJNSA_ILi128EEESE_SE_EEENS_10bfloat16_tENS5_IJNS4_6LayoutINS5_IJiNS5_IJNSA_ILi2EEEiEEEiEEENS5_IJlNS5_IJSB_SI_EEElEEEEENSH_INS5_IJNS5_IJNS5_IJNSA_ILi8EEESI_SO_EEEiEEENS5_IJNS5_IJNSA_ILi16EEESI_NSA_ILi4EEEEEEiEEEiEEENS5_IJNS5_IJNS5_IJSE_SR_NSA_ILi2048EEEEEENSA_ILi16384EEEEEENS5_IJNS5_IJSB_NSA_ILi1024EEENSA_ILi32EEEEEElEEElEEEEEEEESG_NS5_IJlSB_lEEENS4_8TiledMMAINS4_8MMA_AtomIJNS4_27SM100_MMA_F16BF16_SS_SPARSEISG_SG_fLi128ELi128ELNS4_4UMMA5MajorE0ELS1C_0ELNS1B_7ScaleInE0ELS1D_0EEEEEENSH_ISC_NS5_IJNSA_ILi0EEES1G_S1G_EEEEENS5_IJNS4_10UnderscoreES1J_S1J_EEEEENS4_13SM90_TMA_LOADENS4_14ComposedLayoutINS4_7SwizzleILi3ELi4ELi3EEENS4_25smem_sparse_ptr_flag_bitsILi2ELi16EEENSH_INS5_IJNS5_IJSB_SO_EEENS5_IJSI_NSA_ILi64EEEEEEEEENS5_IJNS5_IJS1G_SE_EEESL_EEEEEEEvNS4_8identityES1M_NS1N_IS1P_NS4_18smem_ptr_flag_bitsILi16EEENSH_INS5_IJSO_S1T_EEENS5_IJS1T_SB_EEEEEEEvS20_EENS_8epilogue10collective18CollectiveEpilogueINS28_23Sm100TmaWarpSpecializedILi4ELi2ELi32ELb1ELb0EEEJSF_NS5_IJNSH_ISE_SB_EENSH_IS11_SB_EEEEEfNS5_IJSB_llEEEfS2G_NS28_6fusion15FusionCallbacksIS2C_NS2H_17LinearCombinationIffffLNS_15FloatRoundStyleE2EEESF_S2F_JEEENS4_5SM1004TMEM4LOAD26SM100_TMEM_LOAD_32dp32b32xES1M_NS1N_INS1O_ILi2ELi5ELi2EEENS21_ILi32EEENSH_INS5_IJS11_SS_EEENS5_IJSB_S11_EEEEEEENS4_39AutoVectorizingCopyWithAssumedAlignmentILi128EEENS4_14SM90_TMA_STOREES2W_S2Y_S2Y_EEEvvEEEEvNT_6ParamsE,"a",@progbits
	.sectionflags	@""
	.align	4
.nv.constant0._ZN7cutlass13device_kernelINS_4gemm6kernel13GemmUniversalIN4cute5tupleIJiiiiEEENS1_10collective13CollectiveMmaINS1_41MainloopSm100TmaUmmaWarpSpecializedSparseILi3ELi2ELi2ENS5_IJNS4_1CILi1EEESB_SB_EEEEENS5_IJNSA_ILi128EEESE_SE_EEENS_10bfloat16_tENS5_IJNS4_6LayoutINS5_IJiNS5_IJNSA_ILi2EEEiEEEiEEENS5_IJlNS5_IJSB_SI_EEElEEEEENSH_INS5_IJNS5_IJNS5_IJNSA_ILi8EEESI_SO_EEEiEEENS5_IJNS5_IJNSA_ILi16EEESI_NSA_ILi4EEEEEEiEEEiEEENS5_IJNS5_IJNS5_IJSE_SR_NSA_ILi2048EEEEEENSA_ILi16384EEEEEENS5_IJNS5_IJSB_NSA_ILi1024EEENSA_ILi32EEEEEElEEElEEEEEEEESG_NS5_IJlSB_lEEENS4_8TiledMMAINS4_8MMA_AtomIJNS4_27SM100_MMA_F16BF16_SS_SPARSEISG_SG_fLi128ELi128ELNS4_4UMMA5MajorE0ELS1C_0ELNS1B_7ScaleInE0ELS1D_0EEEEEENSH_ISC_NS5_IJNSA_ILi0EEES1G_S1G_EEEEENS5_IJNS4_10UnderscoreES1J_S1J_EEEEENS4_13SM90_TMA_LOADENS4_14ComposedLayoutINS4_7SwizzleILi3ELi4ELi3EEENS4_25smem_sparse_ptr_flag_bitsILi2ELi16EEENSH_INS5_IJNS5_IJSB_SO_EEENS5_IJSI_NSA_ILi64EEEEEEEEENS5_IJNS5_IJS1G_SE_EEESL_EEEEEEEvNS4_8identityES1M_NS1N_IS1P_NS4_18smem_ptr_flag_bitsILi16EEENSH_INS5_IJSO_S1T_EEENS5_IJS1T_SB_EEEEEEEvS20_EENS_8epilogue10collective18CollectiveEpilogueINS28_23Sm100TmaWarpSpecializedILi4ELi2ELi32ELb1ELb0EEEJSF_NS5_IJNSH_ISE_SB_EENSH_IS11_SB_EEEEEfNS5_IJSB_llEEEfS2G_NS28_6fusion15FusionCallbacksIS2C_NS2H_17LinearCombinationIffffLNS_15FloatRoundStyleE2EEESF_S2F_JEEENS4_5SM1004TMEM4LOAD26SM100_TMEM_LOAD_32dp32b32xES1M_NS1N_INS1O_ILi2ELi5ELi2EEENS21_ILi32EEENSH_INS5_IJS11_SS_EEENS5_IJSB_S11_EEEEEEENS4_39AutoVectorizingCopyWithAssumedAlignmentILi128EEENS4_14SM90_TMA_STOREES2W_S2Y_S2Y_EEEvvEEEEvNT_6ParamsE:
	.zero		3456


//--------------------- SYMBOLS --------------------------

	.type		.nv.reservedSmem.offset0,@object
	.size		.nv.reservedSmem.offset0,0x4
	.type		.nv.reservedSmem.cap,@object
	.size		.nv.reservedSmem.cap,0x4
	.type		__assertfail,@function
